// auto-generated by cutlass_sweep.gemm — config: {"arch": "sm_90", "cluster_m": 4, "cluster_n": 4, "dtype": "tf32", "dtype_b": "tf32", "layout": "nt", "stages": 0, "tile_k": 32, "tile_m": 64, "tile_n": 128}
#include "cutlass/cutlass.h"
#include "cutlass/gemm/collective/collective_builder.hpp"
#include "cutlass/gemm/device/gemm_universal_adapter.h"
#include "cutlass/gemm/kernel/gemm_universal.hpp"
#include "cutlass/epilogue/collective/collective_builder.hpp"

using ElemA = cutlass::tfloat32_t;
using ElemB = cutlass::tfloat32_t;
using ElemCD = cutlass::tfloat32_t;
using Acc  = float;
using TileShape    = cute::Shape<cute::_64, cute::_128, cute::_32>;
using ClusterShape = cute::Shape<cute::_4, cute::_4, cute::_1>;

using CollectiveEpilogue = typename cutlass::epilogue::collective::CollectiveBuilder<
    cutlass::arch::Sm90, cutlass::arch::OpClassTensorOp,
    TileShape, ClusterShape,
    cutlass::epilogue::collective::EpilogueTileAuto,
    Acc, Acc,
    ElemCD, cutlass::layout::RowMajor, 128 / cutlass::sizeof_bits<ElemCD>::value,
    ElemCD, cutlass::layout::RowMajor, 128 / cutlass::sizeof_bits<ElemCD>::value,
    cutlass::epilogue::collective::EpilogueScheduleAuto
  >::CollectiveOp;

using CollectiveMainloop = typename cutlass::gemm::collective::CollectiveBuilder<
    cutlass::arch::Sm90, cutlass::arch::OpClassTensorOp,
    ElemA, cutlass::layout::RowMajor, 128 / cutlass::sizeof_bits<ElemA>::value,
    ElemB, cutlass::layout::ColumnMajor, 128 / cutlass::sizeof_bits<ElemB>::value,
    Acc,
    TileShape, ClusterShape,
    cutlass::gemm::collective::StageCountAutoCarveout<static_cast<int>(sizeof(typename CollectiveEpilogue::SharedStorage))>,
    cutlass::gemm::collective::KernelScheduleAuto
  >::CollectiveOp;

using GemmKernel = cutlass::gemm::kernel::GemmUniversal<
    cute::Shape<int,int,int,int>,
    CollectiveMainloop,
    CollectiveEpilogue
>;
using Gemm = cutlass::gemm::device::GemmUniversalAdapter<GemmKernel>;

// Force the device kernel symbol into the cubin without needing a host main.
auto* _anchor = &cutlass::device_kernel<GemmKernel>;


// ===== COMPILED SASS (sm_90a) =====

	.target	sm_90a

	.elftype	@"ET_EXEC"


//--------------------- .note.nv.tkinfo           --------------------------
	.section	.note.nv.tkinfo,"",@"SHT_NOTE"
	.sectionflags	@"SHF_NOTE_NV_TKINFO"
	.tkinfo
        /*0018*/ 	.word	0x00000002
        /*0030*/ 	.string	""
        /*0030*/ 	.string	"ptxas"
        /*0030*/ 	.string	"Cuda compilation tools, release 13.0, V13.0.88"
        /*0030*/ 	.string	"Build cuda_13.0.r13.0/compiler.36424714_0"
        /*0030*/ 	.string	"-arch sm_90a -m 64 "



//--------------------- .note.nv.cuinfo           --------------------------
	.section	.note.nv.cuinfo,"",@"SHT_NOTE"
	.sectionflags	@"SHF_NOTE_NV_CUINFO"
        /*0018*/ 	.short	0x0002
        /*001a*/ 	.short	0x005a
        /*001c*/ 	.short	0x0082
	.zero		2


//--------------------- .nv.info                  --------------------------
	.section	.nv.info,"",@"SHT_CUDA_INFO"
	.align	4


	//----- nvinfo : EIATTR_REGCOUNT
	.align		4
        /*0000*/ 	.byte	0x04, 0x2f
        /*0002*/ 	.short	(.L_15 - .L_14)
	.align		4
.L_14:
        /*0004*/ 	.word	index@(_ZN7cutlass13device_kernelINS_4gemm6kernel13GemmUniversalIN4cute5tupleIJiiiiEEENS1_10collective13CollectiveMmaINS1_34MainloopSm90TmaGmmaWarpSpecializedILi9ENS5_IJNS4_1CILi4EEESB_NSA_ILi1EEEEEENS1_32KernelTmaWarpSpecializedPingpongEEENS5_IJNSA_ILi64EEENSA_ILi128EEENSA_ILi32EEEEEENS_10tfloat32_tENS5_IJlSC_lEEESK_SL_NS4_8TiledMMAINS4_8MMA_AtomIJNS4_4SM904GMMA30MMA_64x128x8_F32TF32TF32_SS_TNILNSP_7ScaleInE1ELSR_1EEEEEENS4_6LayoutINS5_IJSC_SC_SC_EEENS5_IJNSA_ILi0EEESW_SW_EEEEENS5_IJNS4_10UnderscoreESZ_SZ_EEEEENS4_23SM90_TMA_LOAD_MULTICASTENS4_14ComposedLayoutINS4_7SwizzleILi3ELi4ELi3EEENS4_18smem_ptr_flag_bitsILi32EEENSU_INS5_IJNSA_ILi8EEESI_EEENS5_IJSI_SC_EEEEEEEvNS4_8identityES12_S1C_vS1D_EENS_8epilogue10collective6detail29Sm90TmaWarpSpecializedAdapterINS1G_15DefaultEpilogueISK_SL_SL_NS1F_6thread17LinearCombinationISK_Li1EffLNS1K_9ScaleType4KindE0ELNS_15FloatRoundStyleE2ESK_EENS1_15EpilogueDefaultEEEEEvvEEEEvNT_6ParamsE)
        /*0008*/ 	.word	0x000000a8


	//----- nvinfo : EIATTR_FRAME_SIZE
	.align		4
.L_15:
        /*000c*/ 	.byte	0x04, 0x11
        /*000e*/ 	.short	(.L_17 - .L_16)
	.align		4
.L_16:
        /*0010*/ 	.word	index@(_ZN7cutlass13device_kernelINS_4gemm6kernel13GemmUniversalIN4cute5tupleIJiiiiEEENS1_10collective13CollectiveMmaINS1_34MainloopSm90TmaGmmaWarpSpecializedILi9ENS5_IJNS4_1CILi4EEESB_NSA_ILi1EEEEEENS1_32KernelTmaWarpSpecializedPingpongEEENS5_IJNSA_ILi64EEENSA_ILi128EEENSA_ILi32EEEEEENS_10tfloat32_tENS5_IJlSC_lEEESK_SL_NS4_8TiledMMAINS4_8MMA_AtomIJNS4_4SM904GMMA30MMA_64x128x8_F32TF32TF32_SS_TNILNSP_7ScaleInE1ELSR_1EEEEEENS4_6LayoutINS5_IJSC_SC_SC_EEENS5_IJNSA_ILi0EEESW_SW_EEEEENS5_IJNS4_10UnderscoreESZ_SZ_EEEEENS4_23SM90_TMA_LOAD_MULTICASTENS4_14ComposedLayoutINS4_7SwizzleILi3ELi4ELi3EEENS4_18smem_ptr_flag_bitsILi32EEENSU_INS5_IJNSA_ILi8EEESI_EEENS5_IJSI_SC_EEEEEEEvNS4_8identityES12_S1C_vS1D_EENS_8epilogue10collective6detail29Sm90TmaWarpSpecializedAdapterINS1G_15DefaultEpilogueISK_SL_SL_NS1F_6thread17LinearCombinationISK_Li1EffLNS1K_9ScaleType4KindE0ELNS_15FloatRoundStyleE2ESK_EENS1_15EpilogueDefaultEEEEEvvEEEEvNT_6ParamsE)
        /*0014*/ 	.word	0x00000008


	//----- nvinfo : EIATTR_MIN_STACK_SIZE
	.align		4
.L_17:
        /*0018*/ 	.byte	0x04, 0x12
        /*001a*/ 	.short	(.L_19 - .L_18)
	.align		4
.L_18:
        /*001c*/ 	.word	index@(_ZN7cutlass13device_kernelINS_4gemm6kernel13GemmUniversalIN4cute5tupleIJiiiiEEENS1_10collective13CollectiveMmaINS1_34MainloopSm90TmaGmmaWarpSpecializedILi9ENS5_IJNS4_1CILi4EEESB_NSA_ILi1EEEEEENS1_32KernelTmaWarpSpecializedPingpongEEENS5_IJNSA_ILi64EEENSA_ILi128EEENSA_ILi32EEEEEENS_10tfloat32_tENS5_IJlSC_lEEESK_SL_NS4_8TiledMMAINS4_8MMA_AtomIJNS4_4SM904GMMA30MMA_64x128x8_F32TF32TF32_SS_TNILNSP_7ScaleInE1ELSR_1EEEEEENS4_6LayoutINS5_IJSC_SC_SC_EEENS5_IJNSA_ILi0EEESW_SW_EEEEENS5_IJNS4_10UnderscoreESZ_SZ_EEEEENS4_23SM90_TMA_LOAD_MULTICASTENS4_14ComposedLayoutINS4_7SwizzleILi3ELi4ELi3EEENS4_18smem_ptr_flag_bitsILi32EEENSU_INS5_IJNSA_ILi8EEESI_EEENS5_IJSI_SC_EEEEEEEvNS4_8identityES12_S1C_vS1D_EENS_8epilogue10collective6detail29Sm90TmaWarpSpecializedAdapterINS1G_15DefaultEpilogueISK_SL_SL_NS1F_6thread17LinearCombinationISK_Li1EffLNS1K_9ScaleType4KindE0ELNS_15FloatRoundStyleE2ESK_EENS1_15EpilogueDefaultEEEEEvvEEEEvNT_6ParamsE)
        /*0020*/ 	.word	0x00000008
.L_19:


//--------------------- .nv.compat                --------------------------
	.section	.nv.compat,"",@"SHT_CUDA_COMPAT_INFO"
	.align	4
        /*0000*/ 	.byte	0x02, 0x09, 0x01, 0x00, 0x02, 0x02, 0x04, 0x00, 0x02, 0x05, 0x05, 0x00, 0x03, 0x07, 0x01, 0x01
        /*0010*/ 	.byte	0x02, 0x03, 0x01, 0x00, 0x02, 0x06, 0x01, 0x00, 0x04, 0x0b, 0x08, 0x00, 0x00, 0x00, 0x00, 0x00
        /*0020*/ 	.byte	0x00, 0x00, 0x00, 0x00


//--------------------- .nv.info._ZN7cutlass13device_kernelINS_4gemm6kernel13GemmUniversalIN4cute5tupleIJiiiiEEENS1_10collective13CollectiveMmaINS1_34MainloopSm90TmaGmmaWarpSpecializedILi9ENS5_IJNS4_1CILi4EEESB_NSA_ILi1EEEEEENS1_32KernelTmaWarpSpecializedPingpongEEENS5_IJNSA_ILi64EEENSA_ILi128EEENSA_ILi32EEEEEENS_10tfloat32_tENS5_IJlSC_lEEESK_SL_NS4_8TiledMMAINS4_8MMA_AtomIJNS4_4SM904GMMA30MMA_64x128x8_F32TF32TF32_SS_TNILNSP_7ScaleInE1ELSR_1EEEEEENS4_6LayoutINS5_IJSC_SC_SC_EEENS5_IJNSA_ILi0EEESW_SW_EEEEENS5_IJNS4_10UnderscoreESZ_SZ_EEEEENS4_23SM90_TMA_LOAD_MULTICASTENS4_14ComposedLayoutINS4_7SwizzleILi3ELi4ELi3EEENS4_18smem_ptr_flag_bitsILi32EEENSU_INS5_IJNSA_ILi8EEESI_EEENS5_IJSI_SC_EEEEEEEvNS4_8identityES12_S1C_vS1D_EENS_8epilogue10collective6detail29Sm90TmaWarpSpecializedAdapterINS1G_15DefaultEpilogueISK_SL_SL_NS1F_6thread17LinearCombinationISK_Li1EffLNS1K_9ScaleType4KindE0ELNS_15FloatRoundStyleE2ESK_EENS1_15EpilogueDefaultEEEEEvvEEEEvNT_6ParamsE --------------------------
	.section	.nv.info._ZN7cutlass13device_kernelINS_4gemm6kernel13GemmUniversalIN4cute5tupleIJiiiiEEENS1_10collective13CollectiveMmaINS1_34MainloopSm90TmaGmmaWarpSpecializedILi9ENS5_IJNS4_1CILi4EEESB_NSA_ILi1EEEEEENS1_32KernelTmaWarpSpecializedPingpongEEENS5_IJNSA_ILi64EEENSA_ILi128EEENSA_ILi32EEEEEENS_10tfloat32_tENS5_IJlSC_lEEESK_SL_NS4_8TiledMMAINS4_8MMA_AtomIJNS4_4SM904GMMA30MMA_64x128x8_F32TF32TF32_SS_TNILNSP_7ScaleInE1ELSR_1EEEEEENS4_6LayoutINS5_IJSC_SC_SC_EEENS5_IJNSA_ILi0EEESW_SW_EEEEENS5_IJNS4_10UnderscoreESZ_SZ_EEEEENS4_23SM90_TMA_LOAD_MULTICASTENS4_14ComposedLayoutINS4_7SwizzleILi3ELi4ELi3EEENS4_18smem_ptr_flag_bitsILi32EEENSU_INS5_IJNSA_ILi8EEESI_EEENS5_IJSI_SC_EEEEEEEvNS4_8identityES12_S1C_vS1D_EENS_8epilogue10collective6detail29Sm90TmaWarpSpecializedAdapterINS1G_15DefaultEpilogueISK_SL_SL_NS1F_6thread17LinearCombinationISK_Li1EffLNS1K_9ScaleType4KindE0ELNS_15FloatRoundStyleE2ESK_EENS1_15EpilogueDefaultEEEEEvvEEEEvNT_6ParamsE,"",@"SHT_CUDA_INFO"
	.sectionflags	@""
	.align	4


	//----- nvinfo : EIATTR_CUDA_API_VERSION
	.align		4
        /*0000*/ 	.byte	0x04, 0x37
        /*0002*/ 	.short	(.L_21 - .L_20)
.L_20:
        /*0004*/ 	.word	0x00000082


	//----- nvinfo : EIATTR_KPARAM_INFO
	.align		4
.L_21:
        /*0008*/ 	.byte	0x04, 0x17
        /*000a*/ 	.short	(.L_23 - .L_22)
.L_22:
        /*000c*/ 	.word	0x00000000
        /*0010*/ 	.short	0x0000
        /*0012*/ 	.short	0x0070
        /*0014*/ 	.byte	0x00, 0xf0, 0x01, 0x10


	//----- nvinfo : EIATTR_SPARSE_MMA_MASK
	.align		4
.L_23:
        /*0018*/ 	.byte	0x03, 0x50
        /*001a*/ 	.short	0x0000


	//----- nvinfo : EIATTR_MAXREG_COUNT
	.align		4
        /*001c*/ 	.byte	0x03, 0x1b
        /*001e*/ 	.short	0x00a8


	//----- nvinfo : EIATTR_NUM_BARRIERS
	.align		4
        /*0020*/ 	.byte	0x02, 0x4c
        /*0022*/ 	.byte	0x01
	.zero		1


	//----- nvinfo : EIATTR_EXTERNS
	.align		4
        /*0024*/ 	.byte	0x04, 0x0f
        /*0026*/ 	.short	(.L_25 - .L_24)


	//   ....[0]....
	.align		4
.L_24:
        /*0028*/ 	.word	index@(__assertfail)


	//----- nvinfo : EIATTR_ANNOTATIONS
	.align		4
.L_25:
        /*002c*/ 	.byte	0x04, 0x55
        /*002e*/ 	.short	(.L_27 - .L_26)


	//   ....[0]....
.L_26:
        /*0030*/ 	.word	0x00000001
        /*0034*/ 	.byte	0xa0, 0x0e, 0x00, 0x00, 0x01, 0x00, 0x00, 0x00, 0x50, 0x15, 0x00, 0x00, 0x01, 0x00, 0x00, 0x00
        /*0044*/ 	.byte	0x50, 0x64, 0x00, 0x00, 0x01, 0x00, 0x00, 0x00, 0xd0, 0x71, 0x00, 0x00


	//----- nvinfo : EIATTR_MERCURY_ISA_VERSION
	.align		4
.L_27:
        /*0050*/ 	.byte	0x03, 0x5f
        /*0052*/ 	.short	0x0101


	//----- nvinfo : EIATTR_INT_WARP_WIDE_INSTR_OFFSETS
	.align		4
        /*0054*/ 	.byte	0x04, 0x31
        /*0056*/ 	.short	(.L_29 - .L_28)


	//   ....[0]....
.L_28:
        /*0058*/ 	.word	0x000005d0


	//   ....[1]....
        /*005c*/ 	.word	0x00000670


	//   ....[2]....
        /*0060*/ 	.word	0x00000690


	//   ....[3]....
        /*0064*/ 	.word	0x000006a0


	//   ....[4]....
        /*0068*/ 	.word	0x000006f0


	//   ....[5]....
        /*006c*/ 	.word	0x00000710


	//   ....[6]....
        /*0070*/ 	.word	0x00000860


	//   ....[7]....
        /*0074*/ 	.word	0x000008a0


	//   ....[8]....
        /*0078*/ 	.word	0x00002210


	//----- nvinfo : EIATTR_COOP_GROUP_MASK_REGIDS
	.align		4
.L_29:
        /*007c*/ 	.byte	0x04, 0x29
        /*007e*/ 	.short	(.L_31 - .L_30)


	//   ....[0]....
.L_30:
        /*0080*/ 	.word	0xffffffff


	//   ....[1]....
        /*0084*/ 	.word	0xffffffff


	//   ....[2]....
        /*0088*/ 	.word	0xffffffff


	//   ....[3]....
        /*008c*/ 	.word	0xffffffff


	//   ....[4]....
        /*0090*/ 	.word	0xffffffff


	//   ....[5]....
        /*0094*/ 	.word	0xffffffff


	//   ....[6]....
        /*0098*/ 	.word	0xffffffff


	//----- nvinfo : EIATTR_COOP_GROUP_INSTR_OFFSETS
	.align		4
.L_31:
        /*009c*/ 	.byte	0x04, 0x28
        /*009e*/ 	.short	(.L_33 - .L_32)


	//   ....[0]....
.L_32:
        /*00a0*/ 	.word	0x00000070


	//   ....[1]....
        /*00a4*/ 	.word	0x00000080


	//   ....[2]....
        /*00a8*/ 	.word	0x00000140


	//   ....[3]....
        /*00ac*/ 	.word	0x000003a0


	//   ....[4]....
        /*00b0*/ 	.word	0x000003e0


	//   ....[5]....
        /*00b4*/ 	.word	0x00000420


	//   ....[6]....
        /*00b8*/ 	.word	0x00000a50


	//----- nvinfo : EIATTR_REG_RECONFIG
	.align		4
.L_33:
        /*00bc*/ 	.byte	0x01, 0x54
	.zero		2


	//----- nvinfo : EIATTR_SYSCALL_OFFSETS
	.align		4
        /*00c0*/ 	.byte	0x04, 0x46
        /*00c2*/ 	.short	(.L_35 - .L_34)


	//   ....[0]....
.L_34:
        /*00c4*/ 	.word	0x000019c0


	//----- nvinfo : EIATTR_MBARRIER_INSTR_OFFSETS
	.align		4
.L_35:
        /*00c8*/ 	.byte	0x04, 0x39
        /*00ca*/ 	.short	(.L_37 - .L_36)


	//   ....[0]....
.L_36:
        /*00cc*/ 	.word	0x00000260
        /*00d0*/ 	.word	0x000000ff
        /*00d4*/ 	.word	0x00000000
        /*00d8*/ 	.short	0x0100
        /*00da*/ 	.byte	0x08
	.zero		1


	//   ....[1]....
        /*00dc*/ 	.word	0x00000270
        /*00e0*/ 	.word	0x000000ff
        /*00e4*/ 	.word	0x00000048
        /*00e8*/ 	.short	0x0100
        /*00ea*/ 	.byte	0x08
	.zero		1


	//   ....[2]....
        /*00ec*/ 	.word	0x00000280
        /*00f0*/ 	.word	0x000000ff
        /*00f4*/ 	.word	0x00000008
        /*00f8*/ 	.short	0x0100
        /*00fa*/ 	.byte	0x08
	.zero		1


	//   ....[3]....
        /*00fc*/ 	.word	0x00000290
        /*0100*/ 	.word	0x000000ff
        /*0104*/ 	.word	0x00000050
        /*0108*/ 	.short	0x0100
        /*010a*/ 	.byte	0x08
	.zero		1


	//   ....[4]....
        /*010c*/ 	.word	0x000002a0
        /*0110*/ 	.word	0x000000ff
        /*0114*/ 	.word	0x00000010
        /*0118*/ 	.short	0x0100
        /*011a*/ 	.byte	0x08
	.zero		1


	//   ....[5]....
        /*011c*/ 	.word	0x000002b0
        /*0120*/ 	.word	0x000000ff
        /*0124*/ 	.word	0x00000058
        /*0128*/ 	.short	0x0100
        /*012a*/ 	.byte	0x08
	.zero		1


	//   ....[6]....
        /*012c*/ 	.word	0x000002c0
        /*0130*/ 	.word	0x000000ff
        /*0134*/ 	.word	0x00000018
        /*0138*/ 	.short	0x0100
        /*013a*/ 	.byte	0x08
	.zero		1


	//   ....[7]....
        /*013c*/ 	.word	0x000002d0
        /*0140*/ 	.word	0x000000ff
        /*0144*/ 	.word	0x00000060
        /*0148*/ 	.short	0x0100
        /*014a*/ 	.byte	0x08
	.zero		1


	//   ....[8]....
        /*014c*/ 	.word	0x000002e0
        /*0150*/ 	.word	0x000000ff
        /*0154*/ 	.word	0x00000020
        /*0158*/ 	.short	0x0100
        /*015a*/ 	.byte	0x08
	.zero		1


	//   ....[9]....
        /*015c*/ 	.word	0x000002f0
        /*0160*/ 	.word	0x000000ff
        /*0164*/ 	.word	0x00000068
        /*0168*/ 	.short	0x0100
        /*016a*/ 	.byte	0x08
	.zero		1


	//   ....[10]....
        /*016c*/ 	.word	0x00000300
        /*0170*/ 	.word	0x000000ff
        /*0174*/ 	.word	0x00000028
        /*0178*/ 	.short	0x0100
        /*017a*/ 	.byte	0x08
	.zero		1


	//   ....[11]....
        /*017c*/ 	.word	0x00000310
        /*0180*/ 	.word	0x000000ff
        /*0184*/ 	.word	0x00000070
        /*0188*/ 	.short	0x0100
        /*018a*/ 	.byte	0x08
	.zero		1


	//   ....[12]....
        /*018c*/ 	.word	0x00000320
        /*0190*/ 	.word	0x000000ff
        /*0194*/ 	.word	0x00000030
        /*0198*/ 	.short	0x0100
        /*019a*/ 	.byte	0x08
	.zero		1


	//   ....[13]....
        /*019c*/ 	.word	0x00000330
        /*01a0*/ 	.word	0x000000ff
        /*01a4*/ 	.word	0x00000078
        /*01a8*/ 	.short	0x0100
        /*01aa*/ 	.byte	0x08
	.zero		1


	//   ....[14]....
        /*01ac*/ 	.word	0x00000340
        /*01b0*/ 	.word	0x000000ff
        /*01b4*/ 	.word	0x00000038
        /*01b8*/ 	.short	0x0100
        /*01ba*/ 	.byte	0x08
	.zero		1


	//   ....[15]....
        /*01bc*/ 	.word	0x00000350
        /*01c0*/ 	.word	0x000000ff
        /*01c4*/ 	.word	0x00000080
        /*01c8*/ 	.short	0x0100
        /*01ca*/ 	.byte	0x08
	.zero		1


	//   ....[16]....
        /*01cc*/ 	.word	0x00000360
        /*01d0*/ 	.word	0x000000ff
        /*01d4*/ 	.word	0x00000040
        /*01d8*/ 	.short	0x0100
        /*01da*/ 	.byte	0x08
	.zero		1


	//   ....[17]....
        /*01dc*/ 	.word	0x00000370
        /*01e0*/ 	.word	0x000000ff
        /*01e4*/ 	.word	0x00000088
        /*01e8*/ 	.short	0x0100
        /*01ea*/ 	.byte	0x08
	.zero		1


	//   ....[18]....
        /*01ec*/ 	.word	0x000008d0
        /*01f0*/ 	.word	0x000000ff
        /*01f4*/ 	.word	0x000000c0
        /*01f8*/ 	.short	0x0100
        /*01fa*/ 	.byte	0x08
	.zero		1


	//   ....[19]....
        /*01fc*/ 	.word	0x00000970
        /*0200*/ 	.word	0x000000ff
        /*0204*/ 	.word	0x000000c8
        /*0208*/ 	.short	0x0100
        /*020a*/ 	.byte	0x08
	.zero		1


	//   ....[20]....
        /*020c*/ 	.word	0x000009d0
        /*0210*/ 	.word	0x000000ff
        /*0214*/ 	.word	0x000000a0
        /*0218*/ 	.short	0x0100
        /*021a*/ 	.byte	0x09
	.zero		1


	//   ....[21]....
        /*021c*/ 	.word	0x000009e0
        /*0220*/ 	.word	0x000000ff
        /*0224*/ 	.word	0x000000a8
        /*0228*/ 	.short	0x0100
        /*022a*/ 	.byte	0x09
	.zero		1


	//   ....[22]....
        /*022c*/ 	.word	0x000009f0
        /*0230*/ 	.word	0x000000ff
        /*0234*/ 	.word	0x000000b0
        /*0238*/ 	.short	0x0100
        /*023a*/ 	.byte	0x09
	.zero		1


	//   ....[23]....
        /*023c*/ 	.word	0x00000a00
        /*0240*/ 	.word	0x000000ff
        /*0244*/ 	.word	0x000000b8
        /*0248*/ 	.short	0x0100
        /*024a*/ 	.byte	0x09
	.zero		1


	//   ....[24]....
        /*024c*/ 	.word	0x00001880
        /*0250*/ 	.word	0x000000ff
        /*0254*/ 	.word	0xfffffff8
        /*0258*/ 	.short	0x010a
        /*025a*/ 	.byte	0x2b
	.zero		1


	//   ....[25]....
        /*025c*/ 	.word	0x00001a40
        /*0260*/ 	.word	0x00000003
        /*0264*/ 	.word	0x00000000
        /*0268*/ 	.short	0x010a
        /*026a*/ 	.byte	0x3f
	.zero		1


	//   ....[26]....
        /*026c*/ 	.word	0x00001aa0
        /*0270*/ 	.word	0x00000003
        /*0274*/ 	.word	0x00000000
        /*0278*/ 	.short	0x010a
        /*027a*/ 	.byte	0x3f
	.zero		1


	//   ....[27]....
        /*027c*/ 	.word	0x00001e00
        /*0280*/ 	.word	0x000000ff
        /*0284*/ 	.word	0x00000000
        /*0288*/ 	.short	0x010a
        /*028a*/ 	.byte	0x04
	.zero		1


	//   ....[28]....
        /*028c*/ 	.word	0x00001e40
        /*0290*/ 	.word	0x000000ff
        /*0294*/ 	.word	0x00000000
        /*0298*/ 	.short	0x010a
        /*029a*/ 	.byte	0x04
	.zero		1


	//   ....[29]....
        /*029c*/ 	.word	0x000020a0
        /*02a0*/ 	.word	0x00000005
        /*02a4*/ 	.word	0x00000000
        /*02a8*/ 	.short	0x0101
        /*02aa*/ 	.byte	0x3f
	.zero		1


	//   ....[30]....
        /*02ac*/ 	.word	0x000021b0
        /*02b0*/ 	.word	0x00000003
        /*02b4*/ 	.word	0x00000000
        /*02b8*/ 	.short	0x0101
        /*02ba*/ 	.byte	0x2e
	.zero		1


	//   ....[31]....
        /*02bc*/ 	.word	0x000022b0
        /*02c0*/ 	.word	0x00000003
        /*02c4*/ 	.word	0x00000000
        /*02c8*/ 	.short	0x0101
        /*02ca*/ 	.byte	0x3f
	.zero		1


	//   ....[32]....
        /*02cc*/ 	.word	0x00002330
        /*02d0*/ 	.word	0x000000ff
        /*02d4*/ 	.word	0x00000008
        /*02d8*/ 	.short	0x010a
        /*02da*/ 	.byte	0x2b
	.zero		1


	//   ....[33]....
        /*02dc*/ 	.word	0x00006490
        /*02e0*/ 	.word	0x00000000
        /*02e4*/ 	.word	0x00000000
        /*02e8*/ 	.short	0x0101
        /*02ea*/ 	.byte	0x2e
	.zero		1


	//   ....[34]....
        /*02ec*/ 	.word	0x00006ef0
        /*02f0*/ 	.word	0x0000000b
        /*02f4*/ 	.word	0x00000048
        /*02f8*/ 	.short	0x010a
        /*02fa*/ 	.byte	0x3f
	.zero		1


	//   ....[35]....
        /*02fc*/ 	.word	0x00007300
        /*0300*/ 	.word	0x00000006
        /*0304*/ 	.word	0x000000c8
        /*0308*/ 	.short	0x0101
        /*030a*/ 	.byte	0x3f
	.zero		1


	//   ....[36]....
        /*030c*/ 	.word	0x00007a20
        /*0310*/ 	.word	0x00000007
        /*0314*/ 	.word	0x00000000
        /*0318*/ 	.short	0x010a
        /*031a*/ 	.byte	0x3f
	.zero		1


	//   ....[37]....
        /*031c*/ 	.word	0x00007aa0
        /*0320*/ 	.word	0x00000006
        /*0324*/ 	.word	0x00000000
        /*0328*/ 	.short	0x010a
        /*032a*/ 	.byte	0x3f
	.zero		1


	//   ....[38]....
        /*032c*/ 	.word	0x00007b30
        /*0330*/ 	.word	0x00000007
        /*0334*/ 	.word	0x00000000
        /*0338*/ 	.short	0x010a
        /*033a*/ 	.byte	0x3f
	.zero		1


	//   ....[39]....
        /*033c*/ 	.word	0x00007bc0
        /*0340*/ 	.word	0x00000006
        /*0344*/ 	.word	0x00000000
        /*0348*/ 	.short	0x010a
        /*034a*/ 	.byte	0x3f
	.zero		1


	//   ....[40]....
        /*034c*/ 	.word	0x00007c50
        /*0350*/ 	.word	0x00000007
        /*0354*/ 	.word	0x00000000
        /*0358*/ 	.short	0x010a
        /*035a*/ 	.byte	0x3f
	.zero		1


	//   ....[41]....
        /*035c*/ 	.word	0x00007ce0
        /*0360*/ 	.word	0x00000006
        /*0364*/ 	.word	0x00000000
        /*0368*/ 	.short	0x010a
        /*036a*/ 	.byte	0x3f
	.zero		1


	//   ....[42]....
        /*036c*/ 	.word	0x00007d70
        /*0370*/ 	.word	0x00000007
        /*0374*/ 	.word	0x00000000
        /*0378*/ 	.short	0x010a
        /*037a*/ 	.byte	0x3f
	.zero		1


	//   ....[43]....
        /*037c*/ 	.word	0x00007e00
        /*0380*/ 	.word	0x00000006
        /*0384*/ 	.word	0x00000000
        /*0388*/ 	.short	0x010a
        /*038a*/ 	.byte	0x3f
	.zero		1


	//   ....[44]....
        /*038c*/ 	.word	0x00007e90
        /*0390*/ 	.word	0x00000005
        /*0394*/ 	.word	0x00000000
        /*0398*/ 	.short	0x010a
        /*039a*/ 	.byte	0x3f
	.zero		1


	//   ....[45]....
        /*039c*/ 	.word	0x00007f00
        /*03a0*/ 	.word	0x00000003
        /*03a4*/ 	.word	0xfffffff8
        /*03a8*/ 	.short	0x010a
        /*03aa*/ 	.byte	0x3f
	.zero		1


	//   ....[46]....
        /*03ac*/ 	.word	0x00007f50
        /*03b0*/ 	.word	0x00000003
        /*03b4*/ 	.word	0x00000000
        /*03b8*/ 	.short	0x010a
        /*03ba*/ 	.byte	0x3f
	.zero		1


	//   ....[47]....
        /*03bc*/ 	.word	0x00007fb0
        /*03c0*/ 	.word	0x00000005
        /*03c4*/ 	.word	0x00000000
        /*03c8*/ 	.short	0x010a
        /*03ca*/ 	.byte	0x3f
	.zero		1


	//   ....[48]....
        /*03cc*/ 	.word	0x00008010
        /*03d0*/ 	.word	0x00000003
        /*03d4*/ 	.word	0x00000008
        /*03d8*/ 	.short	0x010a
        /*03da*/ 	.byte	0x3f
	.zero		1


	//   ....[49]....
        /*03dc*/ 	.word	0x000080e0
        /*03e0*/ 	.word	0x0000000b
        /*03e4*/ 	.word	0x00000048
        /*03e8*/ 	.short	0x010a
        /*03ea*/ 	.byte	0x3f
	.zero		1


	//   ....[50]....
        /*03ec*/ 	.word	0x000081b0
        /*03f0*/ 	.word	0x00000007
        /*03f4*/ 	.word	0x00000000
        /*03f8*/ 	.short	0x010a
        /*03fa*/ 	.byte	0x3f
	.zero		1


	//   ....[51]....
        /*03fc*/ 	.word	0x00008200
        /*0400*/ 	.word	0x00000006
        /*0404*/ 	.word	0x00000000
        /*0408*/ 	.short	0x010a
        /*040a*/ 	.byte	0x3f
	.zero		1


	//   ....[52]....
        /*040c*/ 	.word	0x00008250
        /*0410*/ 	.word	0x00000007
        /*0414*/ 	.word	0x00000000
        /*0418*/ 	.short	0x010a
        /*041a*/ 	.byte	0x3f
	.zero		1


	//   ....[53]....
        /*041c*/ 	.word	0x000082a0
        /*0420*/ 	.word	0x00000006
        /*0424*/ 	.word	0x00000000
        /*0428*/ 	.short	0x010a
        /*042a*/ 	.byte	0x3f
	.zero		1


	//   ....[54]....
        /*042c*/ 	.word	0x000082f0
        /*0430*/ 	.word	0x00000007
        /*0434*/ 	.word	0x00000000
        /*0438*/ 	.short	0x010a
        /*043a*/ 	.byte	0x3f
	.zero		1


	//   ....[55]....
        /*043c*/ 	.word	0x00008340
        /*0440*/ 	.word	0x00000006
        /*0444*/ 	.word	0x00000000
        /*0448*/ 	.short	0x010a
        /*044a*/ 	.byte	0x3f
	.zero		1


	//   ....[56]....
        /*044c*/ 	.word	0x00008390
        /*0450*/ 	.word	0x00000007
        /*0454*/ 	.word	0x00000000
        /*0458*/ 	.short	0x010a
        /*045a*/ 	.byte	0x3f
	.zero		1


	//   ....[57]....
        /*045c*/ 	.word	0x000083e0
        /*0460*/ 	.word	0x00000006
        /*0464*/ 	.word	0x00000000
        /*0468*/ 	.short	0x010a
        /*046a*/ 	.byte	0x3f
	.zero		1


	//----- nvinfo : EIATTR_NUM_MBARRIERS
	.align		4
.L_37:
        /*046c*/ 	.byte	0x03, 0x38
        /*046e*/ 	.short	0x0018


	//----- nvinfo : EIATTR_EXIT_INSTR_OFFSETS
	.align		4
        /*0470*/ 	.byte	0x04, 0x1c
        /*0472*/ 	.short	(.L_39 - .L_38)


	//   ....[0]....
.L_38:
        /*0474*/ 	.word	0x000014e0


	//   ....[1]....
        /*0478*/ 	.word	0x00001540


	//   ....[2]....
        /*047c*/ 	.word	0x00006ab0


	//   ....[3]....
        /*0480*/ 	.word	0x00006ae0


	//   ....[4]....
        /*0484*/ 	.word	0x00007ee0


	//----- nvinfo : EIATTR_MAX_THREADS
	.align		4
.L_39:
        /*0488*/ 	.byte	0x04, 0x05
        /*048a*/ 	.short	(.L_41 - .L_40)
.L_40:
        /*048c*/ 	.word	0x00000180
        /*0490*/ 	.word	0x00000001
        /*0494*/ 	.word	0x00000001


	//----- nvinfo : EIATTR_CRS_STACK_SIZE
	.align		4
.L_41:
        /*0498*/ 	.byte	0x04, 0x1e
        /*049a*/ 	.short	(.L_43 - .L_42)
.L_42:
        /*049c*/ 	.word	0x00000000


	//----- nvinfo : EIATTR_CBANK_PARAM_SIZE
	.align		4
.L_43:
        /*04a0*/ 	.byte	0x03, 0x19
        /*04a2*/ 	.short	0x0470


	//----- nvinfo : EIATTR_PARAM_CBANK
	.align		4
        /*04a4*/ 	.byte	0x04, 0x0a
        /*04a6*/ 	.short	(.L_45 - .L_44)
	.align		4
.L_44:
        /*04a8*/ 	.word	index@(.nv.constant0._ZN7cutlass13device_kernelINS_4gemm6kernel13GemmUniversalIN4cute5tupleIJiiiiEEENS1_10collective13CollectiveMmaINS1_34MainloopSm90TmaGmmaWarpSpecializedILi9ENS5_IJNS4_1CILi4EEESB_NSA_ILi1EEEEEENS1_32KernelTmaWarpSpecializedPingpongEEENS5_IJNSA_ILi64EEENSA_ILi128EEENSA_ILi32EEEEEENS_10tfloat32_tENS5_IJlSC_lEEESK_SL_NS4_8TiledMMAINS4_8MMA_AtomIJNS4_4SM904GMMA30MMA_64x128x8_F32TF32TF32_SS_TNILNSP_7ScaleInE1ELSR_1EEEEEENS4_6LayoutINS5_IJSC_SC_SC_EEENS5_IJNSA_ILi0EEESW_SW_EEEEENS5_IJNS4_10UnderscoreESZ_SZ_EEEEENS4_23SM90_TMA_LOAD_MULTICASTENS4_14ComposedLayoutINS4_7SwizzleILi3ELi4ELi3EEENS4_18smem_ptr_flag_bitsILi32EEENSU_INS5_IJNSA_ILi8EEESI_EEENS5_IJSI_SC_EEEEEEEvNS4_8identityES12_S1C_vS1D_EENS_8epilogue10collective6detail29Sm90TmaWarpSpecializedAdapterINS1G_15DefaultEpilogueISK_SL_SL_NS1F_6thread17LinearCombinationISK_Li1EffLNS1K_9ScaleType4KindE0ELNS_15FloatRoundStyleE2ESK_EENS1_15EpilogueDefaultEEEEEvvEEEEvNT_6ParamsE)
        /*04ac*/ 	.short	0x0210
        /*04ae*/ 	.short	0x0470


	//----- nvinfo : EIATTR_SW_WAR
	.align		4
.L_45:
        /*04b0*/ 	.byte	0x04, 0x36
        /*04b2*/ 	.short	(.L_47 - .L_46)
.L_46:
        /*04b4*/ 	.word	0x00000008
.L_47:


//--------------------- .nv.callgraph             --------------------------
	.section	.nv.callgraph,"",@"SHT_CUDA_CALLGRAPH"
	.align	4
	.sectionentsize	8
	.align		4
        /*0000*/ 	.word	0x00000000
	.align		4
        /*0004*/ 	.word	0xffffffff
	.align		4
        /*0008*/ 	.word	index@(_ZN7cutlass13device_kernelINS_4gemm6kernel13GemmUniversalIN4cute5tupleIJiiiiEEENS1_10collective13CollectiveMmaINS1_34MainloopSm90TmaGmmaWarpSpecializedILi9ENS5_IJNS4_1CILi4EEESB_NSA_ILi1EEEEEENS1_32KernelTmaWarpSpecializedPingpongEEENS5_IJNSA_ILi64EEENSA_ILi128EEENSA_ILi32EEEEEENS_10tfloat32_tENS5_IJlSC_lEEESK_SL_NS4_8TiledMMAINS4_8MMA_AtomIJNS4_4SM904GMMA30MMA_64x128x8_F32TF32TF32_SS_TNILNSP_7ScaleInE1ELSR_1EEEEEENS4_6LayoutINS5_IJSC_SC_SC_EEENS5_IJNSA_ILi0EEESW_SW_EEEEENS5_IJNS4_10UnderscoreESZ_SZ_EEEEENS4_23SM90_TMA_LOAD_MULTICASTENS4_14ComposedLayoutINS4_7SwizzleILi3ELi4ELi3EEENS4_18smem_ptr_flag_bitsILi32EEENSU_INS5_IJNSA_ILi8EEESI_EEENS5_IJSI_SC_EEEEEEEvNS4_8identityES12_S1C_vS1D_EENS_8epilogue10collective6detail29Sm90TmaWarpSpecializedAdapterINS1G_15DefaultEpilogueISK_SL_SL_NS1F_6thread17LinearCombinationISK_Li1EffLNS1K_9ScaleType4KindE0ELNS_15FloatRoundStyleE2ESK_EENS1_15EpilogueDefaultEEEEEvvEEEEvNT_6ParamsE)
	.align		4
        /*000c*/ 	.word	index@(__assertfail)
	.align		4
        /*0010*/ 	.word	0x00000000
	.align		4
        /*0014*/ 	.word	0xfffffffe
	.align		4
        /*0018*/ 	.word	0x00000000
	.align		4
        /*001c*/ 	.word	0xfffffffd
	.align		4
        /*0020*/ 	.word	0x00000000
	.align		4
        /*0024*/ 	.word	0xfffffffc


//--------------------- .nv.constant4             --------------------------
	.section	.nv.constant4,"a",@progbits
	.align	8
	.align		8
.nv.constant4:
        /*0000*/ 	.dword	__assertfail
	.align		8
        /*0008*/ 	.dword	__unnamed_1
	.align		8
        /*0010*/ 	.dword	_ZN40_INTERNAL_9f0e2ca6_4_k_cu_69500213_275904cuda3std3__45__cpo5beginE
	.align		8
        /*0018*/ 	.dword	_ZN40_INTERNAL_9f0e2ca6_4_k_cu_69500213_275904cuda3std3__45__cpo3endE
	.align		8
        /*0020*/ 	.dword	_ZN40_INTERNAL_9f0e2ca6_4_k_cu_69500213_275904cuda3std3__45__cpo6cbeginE
	.align		8
        /*0028*/ 	.dword	_ZN40_INTERNAL_9f0e2ca6_4_k_cu_69500213_275904cuda3std3__45__cpo4cendE
	.align		8
        /*0030*/ 	.dword	_ZN40_INTERNAL_9f0e2ca6_4_k_cu_69500213_275904cuda3std3__442_GLOBAL__N__9f0e2ca6_4_k_cu_69500213_275906ignoreE
	.align		8
        /*0038*/ 	.dword	_ZN40_INTERNAL_9f0e2ca6_4_k_cu_69500213_275904cuda3std3__419piecewise_constructE
	.align		8
        /*0040*/ 	.dword	_ZN40_INTERNAL_9f0e2ca6_4_k_cu_69500213_275904cuda3std3__48in_placeE
	.align		8
        /*0048*/ 	.dword	_ZN40_INTERNAL_9f0e2ca6_4_k_cu_69500213_275904cuda3std6ranges3__45__cpo4swapE
	.align		8
        /*0050*/ 	.dword	_ZN40_INTERNAL_9f0e2ca6_4_k_cu_69500213_275904cuda3std6ranges3__45__cpo9iter_moveE
	.align		8
        /*0058*/ 	.dword	_ZN40_INTERNAL_9f0e2ca6_4_k_cu_69500213_275904cute7productE
	.align		8
        /*0060*/ 	.dword	_ZN40_INTERNAL_9f0e2ca6_4_k_cu_69500213_275904cute1_E
	.align		8
        /*0068*/ 	.dword	$str$22
	.align		8
        /*0070*/ 	.dword	$str$23


//--------------------- .text._ZN7cutlass13device_kernelINS_4gemm6kernel13GemmUniversalIN4cute5tupleIJiiiiEEENS1_10collective13CollectiveMmaINS1_34MainloopSm90TmaGmmaWarpSpecializedILi9ENS5_IJNS4_1CILi4EEESB_NSA_ILi1EEEEEENS1_32KernelTmaWarpSpecializedPingpongEEENS5_IJNSA_ILi64EEENSA_ILi128EEENSA_ILi32EEEEEENS_10tfloat32_tENS5_IJlSC_lEEESK_SL_NS4_8TiledMMAINS4_8MMA_AtomIJNS4_4SM904GMMA30MMA_64x128x8_F32TF32TF32_SS_TNILNSP_7ScaleInE1ELSR_1EEEEEENS4_6LayoutINS5_IJSC_SC_SC_EEENS5_IJNSA_ILi0EEESW_SW_EEEEENS5_IJNS4_10UnderscoreESZ_SZ_EEEEENS4_23SM90_TMA_LOAD_MULTICASTENS4_14ComposedLayoutINS4_7SwizzleILi3ELi4ELi3EEENS4_18smem_ptr_flag_bitsILi32EEENSU_INS5_IJNSA_ILi8EEESI_EEENS5_IJSI_SC_EEEEEEEvNS4_8identityES12_S1C_vS1D_EENS_8epilogue10collective6detail29Sm90TmaWarpSpecializedAdapterINS1G_15DefaultEpilogueISK_SL_SL_NS1F_6thread17LinearCombinationISK_Li1EffLNS1K_9ScaleType4KindE0ELNS_15FloatRoundStyleE2ESK_EENS1_15EpilogueDefaultEEEEEvvEEEEvNT_6ParamsE --------------------------
	.section	.text._ZN7cutlass13device_kernelINS_4gemm6kernel13GemmUniversalIN4cute5tupleIJiiiiEEENS1_10collective13CollectiveMmaINS1_34MainloopSm90TmaGmmaWarpSpecializedILi9ENS5_IJNS4_1CILi4EEESB_NSA_ILi1EEEEEENS1_32KernelTmaWarpSpecializedPingpongEEENS5_IJNSA_ILi64EEENSA_ILi128EEENSA_ILi32EEEEEENS_10tfloat32_tENS5_IJlSC_lEEESK_SL_NS4_8TiledMMAINS4_8MMA_AtomIJNS4_4SM904GMMA30MMA_64x128x8_F32TF32TF32_SS_TNILNSP_7ScaleInE1ELSR_1EEEEEENS4_6LayoutINS5_IJSC_SC_SC_EEENS5_IJNSA_ILi0EEESW_SW_EEEEENS5_IJNS4_10UnderscoreESZ_SZ_EEEEENS4_23SM90_TMA_LOAD_MULTICASTENS4_14ComposedLayoutINS4_7SwizzleILi3ELi4ELi3EEENS4_18smem_ptr_flag_bitsILi32EEENSU_INS5_IJNSA_ILi8EEESI_EEENS5_IJSI_SC_EEEEEEEvNS4_8identityES12_S1C_vS1D_EENS_8epilogue10collective6detail29Sm90TmaWarpSpecializedAdapterINS1G_15DefaultEpilogueISK_SL_SL_NS1F_6thread17LinearCombinationISK_Li1EffLNS1K_9ScaleType4KindE0ELNS_15FloatRoundStyleE2ESK_EENS1_15EpilogueDefaultEEEEEvvEEEEvNT_6ParamsE,"ax",@progbits
	.align	128
.text._ZN7cutlass13device_kernelINS_4gemm6kernel13GemmUniversalIN4cute5tupleIJiiiiEEENS1_10collective13CollectiveMmaINS1_34MainloopSm90TmaGmmaWarpSpecializedILi9ENS5_IJNS4_1CILi4EEESB_NSA_ILi1EEEEEENS1_32KernelTmaWarpSpecializedPingpongEEENS5_IJNSA_ILi64EEENSA_ILi128EEENSA_ILi32EEEEEENS_10tfloat32_tENS5_IJlSC_lEEESK_SL_NS4_8TiledMMAINS4_8MMA_AtomIJNS4_4SM904GMMA30MMA_64x128x8_F32TF32TF32_SS_TNILNSP_7ScaleInE1ELSR_1EEEEEENS4_6LayoutINS5_IJSC_SC_SC_EEENS5_IJNSA_ILi0EEESW_SW_EEEEENS5_IJNS4_10UnderscoreESZ_SZ_EEEEENS4_23SM90_TMA_LOAD_MULTICASTENS4_14ComposedLayoutINS4_7SwizzleILi3ELi4ELi3EEENS4_18smem_ptr_flag_bitsILi32EEENSU_INS5_IJNSA_ILi8EEESI_EEENS5_IJSI_SC_EEEEEEEvNS4_8identityES12_S1C_vS1D_EENS_8epilogue10collective6detail29Sm90TmaWarpSpecializedAdapterINS1G_15DefaultEpilogueISK_SL_SL_NS1F_6thread17LinearCombinationISK_Li1EffLNS1K_9ScaleType4KindE0ELNS_15FloatRoundStyleE2ESK_EENS1_15EpilogueDefaultEEEEEvvEEEEvNT_6ParamsE:
        .type           _ZN7cutlass13device_kernelINS_4gemm6kernel13GemmUniversalIN4cute5tupleIJiiiiEEENS1_10collective13CollectiveMmaINS1_34MainloopSm90TmaGmmaWarpSpecializedILi9ENS5_IJNS4_1CILi4EEESB_NSA_ILi1EEEEEENS1_32KernelTmaWarpSpecializedPingpongEEENS5_IJNSA_ILi64EEENSA_ILi128EEENSA_ILi32EEEEEENS_10tfloat32_tENS5_IJlSC_lEEESK_SL_NS4_8TiledMMAINS4_8MMA_AtomIJNS4_4SM904GMMA30MMA_64x128x8_F32TF32TF32_SS_TNILNSP_7ScaleInE1ELSR_1EEEEEENS4_6LayoutINS5_IJSC_SC_SC_EEENS5_IJNSA_ILi0EEESW_SW_EEEEENS5_IJNS4_10UnderscoreESZ_SZ_EEEEENS4_23SM90_TMA_LOAD_MULTICASTENS4_14ComposedLayoutINS4_7SwizzleILi3ELi4ELi3EEENS4_18smem_ptr_flag_bitsILi32EEENSU_INS5_IJNSA_ILi8EEESI_EEENS5_IJSI_SC_EEEEEEEvNS4_8identityES12_S1C_vS1D_EENS_8epilogue10collective6detail29Sm90TmaWarpSpecializedAdapterINS1G_15DefaultEpilogueISK_SL_SL_NS1F_6thread17LinearCombinationISK_Li1EffLNS1K_9ScaleType4KindE0ELNS_15FloatRoundStyleE2ESK_EENS1_15EpilogueDefaultEEEEEvvEEEEvNT_6ParamsE,@function
        .size           _ZN7cutlass13device_kernelINS_4gemm6kernel13GemmUniversalIN4cute5tupleIJiiiiEEENS1_10collective13CollectiveMmaINS1_34MainloopSm90TmaGmmaWarpSpecializedILi9ENS5_IJNS4_1CILi4EEESB_NSA_ILi1EEEEEENS1_32KernelTmaWarpSpecializedPingpongEEENS5_IJNSA_ILi64EEENSA_ILi128EEENSA_ILi32EEEEEENS_10tfloat32_tENS5_IJlSC_lEEESK_SL_NS4_8TiledMMAINS4_8MMA_AtomIJNS4_4SM904GMMA30MMA_64x128x8_F32TF32TF32_SS_TNILNSP_7ScaleInE1ELSR_1EEEEEENS4_6LayoutINS5_IJSC_SC_SC_EEENS5_IJNSA_ILi0EEESW_SW_EEEEENS5_IJNS4_10UnderscoreESZ_SZ_EEEEENS4_23SM90_TMA_LOAD_MULTICASTENS4_14ComposedLayoutINS4_7SwizzleILi3ELi4ELi3EEENS4_18smem_ptr_flag_bitsILi32EEENSU_INS5_IJNSA_ILi8EEESI_EEENS5_IJSI_SC_EEEEEEEvNS4_8identityES12_S1C_vS1D_EENS_8epilogue10collective6detail29Sm90TmaWarpSpecializedAdapterINS1G_15DefaultEpilogueISK_SL_SL_NS1F_6thread17LinearCombinationISK_Li1EffLNS1K_9ScaleType4KindE0ELNS_15FloatRoundStyleE2ESK_EENS1_15EpilogueDefaultEEEEEvvEEEEvNT_6ParamsE,(.L_x_212 - _ZN7cutlass13device_kernelINS_4gemm6kernel13GemmUniversalIN4cute5tupleIJiiiiEEENS1_10collective13CollectiveMmaINS1_34MainloopSm90TmaGmmaWarpSpecializedILi9ENS5_IJNS4_1CILi4EEESB_NSA_ILi1EEEEEENS1_32KernelTmaWarpSpecializedPingpongEEENS5_IJNSA_ILi64EEENSA_ILi128EEENSA_ILi32EEEEEENS_10tfloat32_tENS5_IJlSC_lEEESK_SL_NS4_8TiledMMAINS4_8MMA_AtomIJNS4_4SM904GMMA30MMA_64x128x8_F32TF32TF32_SS_TNILNSP_7ScaleInE1ELSR_1EEEEEENS4_6LayoutINS5_IJSC_SC_SC_EEENS5_IJNSA_ILi0EEESW_SW_EEEEENS5_IJNS4_10UnderscoreESZ_SZ_EEEEENS4_23SM90_TMA_LOAD_MULTICASTENS4_14ComposedLayoutINS4_7SwizzleILi3ELi4ELi3EEENS4_18smem_ptr_flag_bitsILi32EEENSU_INS5_IJNSA_ILi8EEESI_EEENS5_IJSI_SC_EEEEEEEvNS4_8identityES12_S1C_vS1D_EENS_8epilogue10collective6detail29Sm90TmaWarpSpecializedAdapterINS1G_15DefaultEpilogueISK_SL_SL_NS1F_6thread17LinearCombinationISK_Li1EffLNS1K_9ScaleType4KindE0ELNS_15FloatRoundStyleE2ESK_EENS1_15EpilogueDefaultEEEEEvvEEEEvNT_6ParamsE)
        .other          _ZN7cutlass13device_kernelINS_4gemm6kernel13GemmUniversalIN4cute5tupleIJiiiiEEENS1_10collective13CollectiveMmaINS1_34MainloopSm90TmaGmmaWarpSpecializedILi9ENS5_IJNS4_1CILi4EEESB_NSA_ILi1EEEEEENS1_32KernelTmaWarpSpecializedPingpongEEENS5_IJNSA_ILi64EEENSA_ILi128EEENSA_ILi32EEEEEENS_10tfloat32_tENS5_IJlSC_lEEESK_SL_NS4_8TiledMMAINS4_8MMA_AtomIJNS4_4SM904GMMA30MMA_64x128x8_F32TF32TF32_SS_TNILNSP_7ScaleInE1ELSR_1EEEEEENS4_6LayoutINS5_IJSC_SC_SC_EEENS5_IJNSA_ILi0EEESW_SW_EEEEENS5_IJNS4_10UnderscoreESZ_SZ_EEEEENS4_23SM90_TMA_LOAD_MULTICASTENS4_14ComposedLayoutINS4_7SwizzleILi3ELi4ELi3EEENS4_18smem_ptr_flag_bitsILi32EEENSU_INS5_IJNSA_ILi8EEESI_EEENS5_IJSI_SC_EEEEEEEvNS4_8identityES12_S1C_vS1D_EENS_8epilogue10collective6detail29Sm90TmaWarpSpecializedAdapterINS1G_15DefaultEpilogueISK_SL_SL_NS1F_6thread17LinearCombinationISK_Li1EffLNS1K_9ScaleType4KindE0ELNS_15FloatRoundStyleE2ESK_EENS1_15EpilogueDefaultEEEEEvvEEEEvNT_6ParamsE,@"STO_CUDA_ENTRY STV_DEFAULT"
_ZN7cutlass13device_kernelINS_4gemm6kernel13GemmUniversalIN4cute5tupleIJiiiiEEENS1_10collective13CollectiveMmaINS1_34MainloopSm90TmaGmmaWarpSpecializedILi9ENS5_IJNS4_1CILi4EEESB_NSA_ILi1EEEEEENS1_32KernelTmaWarpSpecializedPingpongEEENS5_IJNSA_ILi64EEENSA_ILi128EEENSA_ILi32EEEEEENS_10tfloat32_tENS5_IJlSC_lEEESK_SL_NS4_8TiledMMAINS4_8MMA_AtomIJNS4_4SM904GMMA30MMA_64x128x8_F32TF32TF32_SS_TNILNSP_7ScaleInE1ELSR_1EEEEEENS4_6LayoutINS5_IJSC_SC_SC_EEENS5_IJNSA_ILi0EEESW_SW_EEEEENS5_IJNS4_10UnderscoreESZ_SZ_EEEEENS4_23SM90_TMA_LOAD_MULTICASTENS4_14ComposedLayoutINS4_7SwizzleILi3ELi4ELi3EEENS4_18smem_ptr_flag_bitsILi32EEENSU_INS5_IJNSA_ILi8EEESI_EEENS5_IJSI_SC_EEEEEEEvNS4_8identityES12_S1C_vS1D_EENS_8epilogue10collective6detail29Sm90TmaWarpSpecializedAdapterINS1G_15DefaultEpilogueISK_SL_SL_NS1F_6thread17LinearCombinationISK_Li1EffLNS1K_9ScaleType4KindE0ELNS_15FloatRoundStyleE2ESK_EENS1_15EpilogueDefaultEEEEEvvEEEEvNT_6ParamsE:
[----:B------:R-:W0:Y:S02]  /*0000*/  LDC R1, c[0x0][0x28] ;  /* 0x00000a00ff017b82 */ /* 0x000e240000000800 */
[----:B0-----:R-:W-:Y:S01]  /*0010*/  VIADD R1, R1, 0xfffffff8 ;  /* 0xfffffff801017836 */ /* 0x001fe20000000000 */
[----:B------:R-:W0:Y:S01]  /*0020*/  S2R R4, SR_TID.X ;  /* 0x0000000000047919 */ /* 0x000e220000002100 */
[----:B------:R-:W-:Y:S01]  /*0030*/  ELECT P0, URZ, PT ;  /* 0x00000000003f782f */ /* 0x000fe20003800000 */
[----:B------:R-:W-:Y:S01]  /*0040*/  BSSY B0, `(.L_x_0) ;  /* 0x000000f000007945 */ /* 0x000fe20003800000 */
[--C-:B0-----:R-:W-:Y:S02]  /*0050*/  SHF.R.U32.HI R0, RZ, 0x5, R4.reuse ;  /* 0x00000005ff007819 */ /* 0x101fe40000011604 */
[----:B------:R-:W-:-:S03]  /*0060*/  SHF.R.U32.HI R7, RZ, 0x7, R4 ;  /* 0x00000007ff077819 */ /* 0x000fc60000011604 */
[----:B------:R-:W0:Y:S04]  /*0070*/  SHFL.IDX PT, R2, R0, RZ, 0x1f ;  /* 0x00001fff00027589 */ /* 0x000e2800000e0000 */
[----:B------:R1:W2:Y:S01]  /*0080*/  SHFL.IDX PT, R10, R7, RZ, 0x1f ;  /* 0x00001fff070a7589 */ /* 0x0002a200000e0000 */
[----:B0-----:R-:W-:-:S13]  /*0090*/  ISETP.NE.OR P0, PT, R2, RZ, !P0 ;  /* 0x000000ff0200720c */ /* 0x001fda0004705670 */
[----:B-12---:R-:W-:Y:S05]  /*00a0*/  @P0 BRA `(.L_x_1) ;  /* 0x0000000000200947 */ /* 0x006fea0003800000 */
[----:B------:R-:W-:Y:S02]  /*00b0*/  ULDC.64 UR4, c[0x0][0x198] ;  /* 0x0000660000047ab9 */ /* 0x000fe40000000a00 */
[----:B------:R-:W-:Y:S02]  /*00c0*/  UIADD3 UR6, UP0, UR4, 0xf0, URZ ;  /* 0x000000f004067890 */ /* 0x000fe4000ff1e03f */
[----:B------:R-:W-:Y:S02]  /*00d0*/  UIADD3 UR4, UP1, UR4, 0x1f0, URZ ;  /* 0x000001f004047890 */ /* 0x000fe4000ff3e03f */
[----:B------:R-:W-:Y:S02]  /*00e0*/  UIADD3.X UR7, URZ, UR5, URZ, UP0, !UPT ;  /* 0x000000053f077290 */ /* 0x000fe400087fe43f */
[----:B------:R-:W-:-:S07]  /*00f0*/  UIADD3.X UR5, URZ, UR5, URZ, UP1, !UPT ;  /* 0x000000053f057290 */ /* 0x000fce0008ffe43f */
[----:B------:R0:W-:Y:S02]  /*0100*/  UTMACCTL.PF [UR6] ;  /* 0x00000000060079b9 */ /* 0x0001e40008040000 */
[----:B------:R0:W-:Y:S02]  /*0110*/  UTMACCTL.PF [UR4] ;  /* 0x00000000040079b9 */ /* 0x0001e40008040000 */
[----:B0-----:R-:W-:Y:S01]  /*0120*/  NOP ;  /* 0x0000000000007918 */ /* 0x001fe20000000000 */
.L_x_1:
[----:B------:R-:W-:Y:S05]  /*0130*/  BSYNC B0 ;  /* 0x0000000000007941 */ /* 0x000fea0003800000 */
.L_x_0:
[----:B------:R-:W0:Y:S02]  /*0140*/  SHFL.IDX PT, R9, R0, RZ, 0x1f ;  /* 0x00001fff00097589 */ /* 0x000e2400000e0000 */
[----:B0-----:R-:W-:-:S13]  /*0150*/  ISETP.NE.AND P0, PT, R9, RZ, PT ;  /* 0x000000ff0900720c */ /* 0x001fda0003f05270 */
[----:B------:R-:W-:Y:S05]  /*0160*/  @P0 BRA `(.L_x_2) ;  /* 0x00000000008c0947 */ /* 0x000fea0003800000 */
[----:B------:R-:W-:Y:S01]  /*0170*/  ELECT P0, URZ, PT ;  /* 0x00000000003f782f */ /* 0x000fe20003800000 */
[----:B------:R-:W-:-:S12]  /*0180*/  BSSY B0, `(.L_x_2) ;  /* 0x0000021000007945 */ /* 0x000fd80003800000 */
[----:B------:R-:W-:Y:S05]  /*0190*/  @!P0 BRA `(.L_x_3) ;  /* 0x00000000007c8947 */ /* 0x000fea0003800000 */
[----:B------:R-:W0:Y:S01]  /*01a0*/  S2UR UR8, SR_CgaCtaId ;  /* 0x00000000000879c3 */ /* 0x000e220000008800 */
[----:B------:R-:W-:Y:S01]  /*01b0*/  UMOV UR4, 0x400 ;  /* 0x0000040000047882 */ /* 0x000fe20000000000 */
[----:B------:R-:W-:Y:S01]  /*01c0*/  UMOV UR5, 0x1 ;  /* 0x0000000100057882 */ /* 0x000fe20000000000 */
[----:B------:R-:W-:Y:S02]  /*01d0*/  UMOV UR6, 0x7 ;  /* 0x0000000700067882 */ /* 0x000fe40000000000 */
[----:B------:R-:W-:-:S04]  /*01e0*/  UIADD3 UR6, -UR6, 0x100000, URZ ;  /* 0x0010000006067890 */ /* 0x000fc8000fffe13f */
[----:B------:R-:W-:Y:S02]  /*01f0*/  USHF.L.U32 UR7, UR6, 0xb, URZ ;  /* 0x0000000b06077899 */ /* 0x000fe4000800063f */
[----:B------:R-:W-:Y:S02]  /*0200*/  USHF.L.U32 UR6, UR6, 0x1, URZ ;  /* 0x0000000106067899 */ /* 0x000fe4000800063f */
[----:B0-----:R-:W-:Y:S02]  /*0210*/  ULEA UR8, UR8, UR4, 0x18 ;  /* 0x0000000408087291 */ /* 0x001fe4000f8ec03f */
[----:B------:R-:W-:-:S04]  /*0220*/  UIADD3 UR4, -UR5, 0x100000, URZ ;  /* 0x0010000005047890 */ /* 0x000fc8000fffe13f */
[----:B------:R-:W-:Y:S02]  /*0230*/  USHF.L.U32 UR5, UR4, 0xb, URZ ;  /* 0x0000000b04057899 */ /* 0x000fe4000800063f */
[----:B------:R-:W-:Y:S01]  /*0240*/  USHF.L.U32 UR4, UR4, 0x1, URZ ;  /* 0x0000000104047899 */ /* 0x000fe2000800063f */
[----:B------:R-:W0:Y:S11]  /*0250*/  FENCE.VIEW.ASYNC.S ;  /* 0x00000000000073c6 */ /* 0x000e360000000000 */
[----:B0-----:R0:W1:Y:S01]  /*0260*/  SYNCS.EXCH.64 URZ, [UR8], UR4 ;  /* 0x00000004083f75b2 */ /* 0x0010620008000100 */
[----:B------:R0:W2:Y:S01]  /*0270*/  SYNCS.EXCH.64 URZ, [UR8+0x48], UR6 ;  /* 0x00004806083f75b2 */ /* 0x0000a20008000100 */
[----:B------:R0:W3:Y:S01]  /*0280*/  SYNCS.EXCH.64 URZ, [UR8+0x8], UR4 ;  /* 0x00000804083f75b2 */ /* 0x0000e20008000100 */
[----:B------:R0:W4:Y:S01]  /*0290*/  SYNCS.EXCH.64 URZ, [UR8+0x50], UR6 ;  /* 0x00005006083f75b2 */ /* 0x0001220008000100 */
[----:B------:R0:W0:Y:S01]  /*02a0*/  SYNCS.EXCH.64 URZ, [UR8+0x10], UR4 ;  /* 0x00001004083f75b2 */ /* 0x0000220008000100 */
        /* <DEDUP_REMOVED lines=13> */
[----:B------:R-:W-:Y:S01]  /*0380*/  NOP ;  /* 0x0000000000007918 */ /* 0x000fe20000000000 */
.L_x_3:
[----:B0-----:R-:W-:Y:S05]  /*0390*/  BSYNC B0 ;  /* 0x0000000000007941 */ /* 0x001fea0003800000 */
.L_x_2:
[----:B------:R-:W0:Y:S01]  /*03a0*/  SHFL.IDX PT, R6, R0, RZ, 0x1f ;  /* 0x00001fff00067589 */ /* 0x000e2200000e0000 */
[----:B------:R-:W-:Y:S01]  /*03b0*/  SHF.R.S32.HI R3, RZ, 0x1f, R4 ;  /* 0x0000001fff037819 */ /* 0x000fe20000011404 */
[----:B------:R-:W5:Y:S01]  /*03c0*/  S2UR UR12, SR_CTAID.X ;  /* 0x00000000000c79c3 */ /* 0x000f620000002500 */
[----:B------:R-:W-:Y:S01]  /*03d0*/  ELECT P0, URZ, PT ;  /* 0x00000000003f782f */ /* 0x000fe20003800000 */
[----:B------:R1:W2:Y:S01]  /*03e0*/  SHFL.IDX PT, R13, R0, RZ, 0x1f ;  /* 0x00001fff000d7589 */ /* 0x0002a200000e0000 */
[----:B------:R-:W-:Y:S01]  /*03f0*/  LEA.HI R3, R3, R4, RZ, 0x7 ;  /* 0x0000000403037211 */ /* 0x000fe200078f38ff */
[----:B------:R-:W-:Y:S01]  /*0400*/  ULDC UR4, c[0x0][0x150] ;  /* 0x0000540000047ab9 */ /* 0x000fe20000000800 */
[----:B------:R-:W-:Y:S01]  /*0410*/  ELECT P1, URZ, PT ;  /* 0x00000000003f782f */ /* 0x000fe20003820000 */
[----:B------:R-:W3:Y:S01]  /*0420*/  SHFL.IDX PT, R17, R7, RZ, 0x1f ;  /* 0x00001fff07117589 */ /* 0x000ee200000e0000 */
[----:B------:R-:W-:Y:S01]  /*0430*/  LOP3.LUT R3, R3, 0xffffff80, RZ, 0xc0, !PT ;  /* 0xffffff8003037812 */ /* 0x000fe200078ec0ff */
[----:B------:R-:W4:Y:S01]  /*0440*/  LDC R15, c[0x0][0x144] ;  /* 0x00005100ff0f7b82 */ /* 0x000f220000000800 */
[----:B------:R-:W-:Y:S01]  /*0450*/  ULDC UR5, c[0x0][0x154] ;  /* 0x0000550000057ab9 */ /* 0x000fe20000000800 */
[----:B-1----:R-:W-:Y:S01]  /*0460*/  SHF.R.S32.HI R0, RZ, 0x1f, R9 ;  /* 0x0000001fff007819 */ /* 0x002fe20000011409 */
[----:B------:R-:W-:Y:S01]  /*0470*/  UMOV UR11, 0x80 ;  /* 0x00000080000b7882 */ /* 0x000fe20000000000 */
[----:B------:R-:W-:Y:S01]  /*0480*/  IMAD.IADD R5, R4, 0x1, -R3 ;  /* 0x0000000104057824 */ /* 0x000fe200078e0a03 */
[----:B------:R-:W-:Y:S01]  /*0490*/  NOP ;  /* 0x0000000000007918 */ /* 0x000fe20000000000 */
[----:B------:R-:W-:Y:S01]  /*04a0*/  LEA.HI R0, R0, R9, RZ, 0x2 ;  /* 0x0000000900007211 */ /* 0x000fe200078f10ff */
[----:B------:R-:W-:Y:S01]  /*04b0*/  NOP ;  /* 0x0000000000007918 */ /* 0x000fe20000000000 */
[----:B------:R-:W1:Y:S01]  /*04c0*/  LDC R16, c[0x0][0x140] ;  /* 0x00005000ff107b82 */ /* 0x000e620000000800 */
[----:B------:R-:W-:Y:S01]  /*04d0*/  SHF.R.S32.HI R8, RZ, 0x1f, R5 ;  /* 0x0000001fff087819 */ /* 0x000fe20000011405 */
[----:B------:R-:W-:Y:S01]  /*04e0*/  VIADD R36, R10, 0xffffffff ;  /* 0xffffffff0a247836 */ /* 0x000fe20000000000 */
[----:B------:R-:W-:Y:S01]  /*04f0*/  LOP3.LUT R0, R0, 0x3ffffffc, RZ, 0xc0, !PT ;  /* 0x3ffffffc00007812 */ /* 0x000fe200078ec0ff */
[----:B------:R-:W-:Y:S01]  /*0500*/  IMAD.MOV.U32 R89, RZ, RZ, 0x1 ;  /* 0x00000001ff597424 */ /* 0x000fe200078e00ff */
[----:B------:R-:W-:-:S02]  /*0510*/  LEA.HI R3, R8, R5, RZ, 0x3 ;  /* 0x0000000508037211 */ /* 0x000fc400078f18ff */
[----:B0-----:R-:W-:Y:S01]  /*0520*/  ISETP.NE.OR P0, PT, R6, RZ, !P0 ;  /* 0x000000ff0600720c */ /* 0x001fe20004705670 */
[----:B------:R-:W-:Y:S01]  /*0530*/  IMAD.IADD R9, R9, 0x1, -R0 ;  /* 0x0000000109097824 */ /* 0x000fe200078e0a00 */
[----:B------:R-:W0:Y:S01]  /*0540*/  S2R R6, SR_CTAID.Y ;  /* 0x0000000000067919 */ /* 0x000e220000002600 */
[--C-:B------:R-:W-:Y:S01]  /*0550*/  SHF.R.S32.HI R11, RZ, 0x3, R3.reuse ;  /* 0x00000003ff0b7819 */ /* 0x100fe20000011403 */
[----:B------:R-:W3:Y:S01]  /*0560*/  LDC R21, c[0x0][0x148] ;  /* 0x00005200ff157b82 */ /* 0x000ee20000000800 */
[----:B------:R-:W-:Y:S02]  /*0570*/  SHF.R.S32.HI R12, RZ, 0x1f, R3 ;  /* 0x0000001fff0c7819 */ /* 0x000fe40000011403 */
[----:B-----5:R-:W-:Y:S02]  /*0580*/  I2FP.F32.U32 R3, UR12 ;  /* 0x0000000c00037c45 */ /* 0x020fe40008201000 */
[----:B------:R-:W-:Y:S02]  /*0590*/  LEA.HI R12, R12, R11, RZ, 0x2 ;  /* 0x0000000b0c0c7211 */ /* 0x000fe400078f10ff */
[----:B--2---:R-:W-:Y:S01]  /*05a0*/  ISETP.NE.OR P1, PT, R13, RZ, !P1 ;  /* 0x000000ff0d00720c */ /* 0x004fe20004f25670 */
[----:B------:R-:W-:Y:S01]  /*05b0*/  FMUL R14, R3, UR4 ;  /* 0x00000004030e7c20 */ /* 0x000fe20008400000 */
[----:B------:R-:W-:Y:S01]  /*05c0*/  LOP3.LUT R12, R12, 0xfffffffc, RZ, 0xc0, !PT ;  /* 0xfffffffc0c0c7812 */ /* 0x000fe200078ec0ff */
[----:B------:R-:W-:Y:S01]  /*05d0*/  VOTEU.ALL UP2, P0 ;  /* 0x00000000003f7886 */ /* 0x000fe20000040000 */
[----:B------:R-:W-:Y:S01]  /*05e0*/  SHF.R.S32.HI R3, RZ, 0x1f, R2 ;  /* 0x0000001fff037819 */ /* 0x000fe20000011402 */
[----:B------:R-:W-:Y:S01]  /*05f0*/  UMOV UR4, 0x20 ;  /* 0x0000002000047882 */ /* 0x000fe20000000000 */
[----:B-1----:R-:W-:Y:S01]  /*0600*/  ISETP.EQ.U32.AND P2, PT, R16, 0x1, PT ;  /* 0x000000011000780c */ /* 0x002fe20003f42070 */
[----:B------:R-:W-:Y:S01]  /*0610*/  IMAD.IADD R12, R11, 0x1, -R12 ;  /* 0x000000010b0c7824 */ /* 0x000fe200078e0a0c */
[----:B------:R-:W-:Y:S01]  /*0620*/  LEA.HI R3, R3, R2, RZ, 0x2 ;  /* 0x0000000203037211 */ /* 0x000fe200078f10ff */
[----:B------:R-:W1:Y:S01]  /*0630*/  F2I.U32.TRUNC.NTZ R14, R14 ;  /* 0x0000000e000e7305 */ /* 0x000e62000020f000 */
[----:B------:R-:W2:Y:S01]  /*0640*/  @!UP2 S2UR UR7, SR_CgaCtaId ;  /* 0x000000000007a9c3 */ /* 0x000ea20000008800 */
[----:B------:R-:W-:Y:S01]  /*0650*/  IMAD R12, R9, 0x4, R12 ;  /* 0x00000004090c7824 */ /* 0x000fe200078e020c */
[----:B------:R-:W-:Y:S01]  /*0660*/  LOP3.LUT R3, R3, 0xfffffffc, RZ, 0xc0, !PT ;  /* 0xfffffffc03037812 */ /* 0x000fe200078ec0ff */
[----:B------:R-:W-:Y:S01]  /*0670*/  VOTEU.ALL UP3, P1 ;  /* 0x00000000003f7886 */ /* 0x000fe20000860000 */
[----:B------:R-:W-:Y:S01]  /*0680*/  @!UP2 UMOV UR6, 0x400 ;  /* 0x000004000006a882 */ /* 0x000fe20000000000 */
[----:B------:R-:W-:Y:S01]  /*0690*/  VOTEU.ALL UP4, P1 ;  /* 0x00000000003f7886 */ /* 0x000fe20000880000 */
[----:B------:R-:W-:Y:S01]  /*06a0*/  VOTEU.ALL UP5, P1 ;  /* 0x00000000003f7886 */ /* 0x000fe200008a0000 */
[----:B------:R-:W-:Y:S01]  /*06b0*/  IMAD.IADD R9, R2, 0x1, -R3 ;  /* 0x0000000102097824 */ /* 0x000fe200078e0a03 */
[----:B------:R-:W-:Y:S01]  /*06c0*/  SHF.R.S32.HI R3, RZ, 0x1f, R12 ;  /* 0x0000001fff037819 */ /* 0x000fe2000001140c */
[----:B------:R-:W5:Y:S01]  /*06d0*/  @!UP3 S2UR UR10, SR_CgaCtaId ;  /* 0x00000000000ab9c3 */ /* 0x000f620000008800 */
[----:B------:R-:W-:Y:S01]  /*06e0*/  @!UP3 UMOV UR9, 0x400 ;  /* 0x000004000009b882 */ /* 0x000fe20000000000 */
[----:B------:R-:W-:Y:S01]  /*06f0*/  VOTEU.ALL UP0, P0 ;  /* 0x00000000003f7886 */ /* 0x000fe20000000000 */
[----:B------:R-:W-:Y:S01]  /*0700*/  LEA.HI R3, R3, R12, RZ, 0x2 ;  /* 0x0000000c03037211 */ /* 0x000fe200078f10ff */
[----:B------:R-:W-:Y:S01]  /*0710*/  VOTEU.ALL UP1, P0 ;  /* 0x00000000003f7886 */ /* 0x000fe20000020000 */
[----:B0-----:R-:W-:Y:S01]  /*0720*/  I2FP.F32.U32 R0, R6 ;  /* 0x0000000600007245 */ /* 0x001fe20000201000 */
[----:B-1----:R-:W-:Y:S01]  /*0730*/  IMAD.MOV R14, RZ, RZ, -R14 ;  /* 0x000000ffff0e7224 */ /* 0x002fe200078e0a0e */
[----:B------:R-:W-:Y:S01]  /*0740*/  LOP3.LUT R11, R3, 0xfffffffc, RZ, 0xc0, !PT ;  /* 0xfffffffc030b7812 */ /* 0x000fe200078ec0ff */
[----:B------:R-:W-:Y:S01]  /*0750*/  IMAD.SHL.U32 R3, R12, 0x4, RZ ;  /* 0x000000040c037824 */ /* 0x000fe200078e00ff */
[----:B------:R-:W-:Y:S01]  /*0760*/  LOP3.LUT P0, RZ, R5, 0x7, RZ, 0xc0, !PT ;  /* 0x0000000705ff7812 */ /* 0x000fe2000780c0ff */
[----:B----4-:R-:W-:-:S02]  /*0770*/  IMAD R20, R15, R14, UR12 ;  /* 0x0000000c0f147e24 */ /* 0x010fc4000f8e020e */
[----:B------:R-:W-:Y:S01]  /*0780*/  FMUL R0, R0, UR5 ;  /* 0x0000000500007c20 */ /* 0x000fe20008400000 */
[C---:B------:R-:W-:Y:S01]  /*0790*/  IMAD.IADD R11, R12.reuse, 0x1, -R11 ;  /* 0x000000010c0b7824 */ /* 0x040fe200078e0a0b */
[----:B------:R-:W-:Y:S01]  /*07a0*/  LOP3.LUT R88, R12, 0xc, R3, 0x78, !PT ;  /* 0x0000000c0c587812 */ /* 0x000fe200078e7803 */
[----:B------:R-:W-:-:S04]  /*07b0*/  @!UP2 UIADD3 UR4, -UR4, 0x100000, URZ ;  /* 0x001000000404a890 */ /* 0x000fc8000fffe13f */
[----:B------:R-:W-:Y:S02]  /*07c0*/  @!UP2 USHF.L.U32 UR5, UR4, 0xb, URZ ;  /* 0x0000000b0405a899 */ /* 0x000fe4000800063f */
[----:B------:R-:W-:Y:S01]  /*07d0*/  @!UP2 USHF.L.U32 UR4, UR4, 0x1, URZ ;  /* 0x000000010404a899 */ /* 0x000fe2000800063f */
[----:B------:R-:W-:Y:S01]  /*07e0*/  ISETP.GE.U32.AND P6, PT, R36, 0x2, PT ;  /* 0x000000022400780c */ /* 0x000fe20003fc6070 */
[----:B--2---:R-:W-:Y:S01]  /*07f0*/  @!UP2 ULEA UR8, UR7, UR6, 0x18 ;  /* 0x000000060708a291 */ /* 0x004fe2000f8ec03f */
[----:B------:R-:W-:Y:S01]  /*0800*/  ISETP.NE.AND P4, PT, R11, R20, PT ;  /* 0x000000140b00720c */ /* 0x000fe20003f85270 */
[----:B------:R-:W0:Y:S01]  /*0810*/  F2I.U32.TRUNC.NTZ R0, R0 ;  /* 0x0000000000007305 */ /* 0x000e22000020f000 */
[----:B------:R-:W-:-:S04]  /*0820*/  @!UP3 UIADD3 UR6, -UR11, 0x100000, URZ ;  /* 0x001000000b06b890 */ /* 0x000fc8000fffe13f */
[----:B------:R-:W-:Y:S02]  /*0830*/  @!UP3 USHF.L.U32 UR7, UR6, 0xb, URZ ;  /* 0x0000000b0607b899 */ /* 0x000fe4000800063f */
[----:B------:R-:W-:Y:S01]  /*0840*/  @!UP3 USHF.L.U32 UR6, UR6, 0x1, URZ ;  /* 0x000000010606b899 */ /* 0x000fe2000800063f */
[----:B------:R-:W-:Y:S01]  /*0850*/  ISETP.LT.U32.AND P0, PT, R88, 0x10, !P0 ;  /* 0x000000105800780c */ /* 0x000fe20004701070 */
[----:B------:R-:W-:Y:S01]  /*0860*/  VOTEU.ALL UP2, P1 ;  /* 0x00000000003f7886 */ /* 0x000fe20000840000 */
[----:B---3--:R-:W-:Y:S01]  /*0870*/  R2UR UR43, R17 ;  /* 0x00000000112b72ca */ /* 0x008fe200000e0000 */
[----:B-----5:R-:W-:Y:S01]  /*0880*/  @!UP3 ULEA UR9, UR10, UR9, 0x18 ;  /* 0x000000090a09b291 */ /* 0x020fe2000f8ec03f */
[----:B------:R-:W-:Y:S01]  /*0890*/  ISETP.NE.AND P3, PT, R10, RZ, PT ;  /* 0x000000ff0a00720c */ /* 0x000fe20003f65270 */
[----:B------:R-:W-:Y:S01]  /*08a0*/  VOTEU.ALL UP3, P1 ;  /* 0x00000000003f7886 */ /* 0x000fe20000860000 */
[----:B------:R-:W-:Y:S01]  /*08b0*/  ISETP.NE.AND P1, PT, R9, 0x3, PT ;  /* 0x000000030900780c */ /* 0x000fe20003f25270 */
[----:B------:R-:W1:Y:S02]  /*08c0*/  FENCE.VIEW.ASYNC.S ;  /* 0x00000000000073c6 */ /* 0x000e640000000000 */
[----:B-1----:R1:W2:Y:S01]  /*08d0*/  @!UP0 SYNCS.EXCH.64 URZ, [UR8+0xc0], UR4 ;  /* 0x0000c004083f85b2 */ /* 0x0022a20008000100 */
[----:B------:R-:W-:-:S02]  /*08e0*/  @P4 SHF.R.S32.HI R3, RZ, 0x1f, R88 ;  /* 0x0000001fff034819 */ /* 0x000fc40000011458 */
[----:B------:R-:W-:Y:S01]  /*08f0*/  ISETP.EQ.OR P1, PT, R9, RZ, !P1 ;  /* 0x000000ff0900720c */ /* 0x000fe20004f22670 */
[----:B0-----:R-:W-:Y:S01]  /*0900*/  IMAD.MOV R24, RZ, RZ, -R0 ;  /* 0x000000ffff187224 */ /* 0x001fe200078e0a00 */
[----:B------:R-:W-:Y:S02]  /*0910*/  @P4 LEA.HI R3, R3, R88, RZ, 0x2 ;  /* 0x0000005803034211 */ /* 0x000fe400078f10ff */
[----:B------:R-:W-:Y:S01]  /*0920*/  ISETP.EQ.AND P1, PT, R10, RZ, P1 ;  /* 0x000000ff0a00720c */ /* 0x000fe20000f22270 */
[----:B------:R-:W-:Y:S01]  /*0930*/  IMAD R0, R21, R24, R6 ;  /* 0x0000001815007224 */ /* 0x000fe200078e0206 */
[----:B------:R-:W-:Y:S02]  /*0940*/  @P4 SHF.R.S32.HI R3, RZ, 0x2, R3 ;  /* 0x00000002ff034819 */ /* 0x000fe40000011403 */
[----:B------:R-:W-:Y:S02]  /*0950*/  SEL R23, RZ, 0x1, !P1 ;  /* 0x00000001ff177807 */ /* 0x000fe40004800000 */
[----:B------:R-:W-:Y:S01]  /*0960*/  @P4 ISETP.NE.AND P5, PT, R3, R0, PT ;  /* 0x000000000300420c */ /* 0x000fe20003fa5270 */
[----:B------:R1:W0:Y:S01]  /*0970*/  @!UP1 SYNCS.EXCH.64 URZ, [UR8+0xc8], UR4 ;  /* 0x0000c804083f95b2 */ /* 0x0002220008000100 */
[----:B------:R-:W-:Y:S01]  /*0980*/  NOP ;  /* 0x0000000000007918 */ /* 0x000fe20000000000 */
[----:B------:R-:W-:-:S02]  /*0990*/  SEL R0, RZ, 0x1, !P0 ;  /* 0x00000001ff007807 */ /* 0x000fc40004000000 */
[----:B------:R-:W-:Y:S02]  /*09a0*/  @P4 SEL R89, RZ, 0x1, P5 ;  /* 0x00000001ff594807 */ /* 0x000fe40002800000 */
[----:B------:R-:W-:Y:S02]  /*09b0*/  SEL R23, R23, 0x2, P6 ;  /* 0x0000000217177807 */ /* 0x000fe40003000000 */
[----:B------:R-:W-:Y:S01]  /*09c0*/  LOP3.LUT R89, R89, R0, RZ, 0xc0, !PT ;  /* 0x0000000059597212 */ /* 0x000fe200078ec0ff */
[----:B------:R1:W3:Y:S01]  /*09d0*/  @!UP2 SYNCS.EXCH.64 URZ, [UR9+0xa0], UR6 ;  /* 0x0000a006093fa5b2 */ /* 0x0002e20008000100 */
[----:B------:R1:W4:Y:S01]  /*09e0*/  @!UP3 SYNCS.EXCH.64 URZ, [UR9+0xa8], UR6 ;  /* 0x0000a806093fb5b2 */ /* 0x0003220008000100 */
[----:B------:R1:W0:Y:S01]  /*09f0*/  @!UP4 SYNCS.EXCH.64 URZ, [UR9+0xb0], UR6 ;  /* 0x0000b006093fc5b2 */ /* 0x0002220008000100 */
[----:B------:R1:W0:Y:S01]  /*0a00*/  @!UP5 SYNCS.EXCH.64 URZ, [UR9+0xb8], UR6 ;  /* 0x0000b806093fd5b2 */ /* 0x0002220008000100 */
[----:B------:R-:W-:Y:S01]  /*0a10*/  NOP ;  /* 0x0000000000007918 */ /* 0x000fe20000000000 */
[----:B-12---:R-:W-:Y:S05]  /*0a20*/  @!P2 BRA `(.L_x_4) ;  /* 0x000000000008a947 */ /* 0x006fea0003800000 */
[----:B0--34-:R-:W-:Y:S01]  /*0a30*/  UCGABAR_ARV ;  /* 0x00000000000079c7 */ /* 0x019fe20008000000 */
[----:B------:R-:W-:Y:S05]  /*0a40*/  BRA `(.L_x_5) ;  /* 0x0000000000047947 */ /* 0x000fea0003800000 */
.L_x_4:
[----:B0--34-:R-:W-:Y:S01]  /*0a50*/  NOP ;  /* 0x0000000000007918 */ /* 0x019fe20000000000 */
.L_x_5:
[----:B------:R-:W-:Y:S01]  /*0a60*/  ULDC.64 UR4, c[0x0][0x598] ;  /* 0x0001660000047ab9 */ /* 0x000fe20000000a00 */
[----:B------:R-:W-:Y:S01]  /*0a70*/  ULDC.64 UR36, c[0x0][0x208] ;  /* 0x0000820000247ab9 */ /* 0x000fe20000000a00 */
[----:B------:R-:W-:-:S04]  /*0a80*/  ISETP.NE.U32.AND P0, PT, RZ, UR4, PT ;  /* 0x00000004ff007c0c */ /* 0x000fc8000bf05070 */
[----:B------:R-:W-:-:S13]  /*0a90*/  ISETP.NE.AND.EX P0, PT, RZ, UR5, PT, P0 ;  /* 0x00000005ff007c0c */ /* 0x000fda000bf05300 */
[----:B------:R-:W-:Y:S05]  /*0aa0*/  @!P0 BRA `(.L_x_6) ;  /* 0x00000000001c8947 */ /* 0x000fea0003800000 */
[----:B------:R-:W0:Y:S02]  /*0ab0*/  LDC.64 R2, c[0x0][0x598] ;  /* 0x00016600ff027b82 */ /* 0x000e240000000a00 */
[----:B0-----:R-:W2:Y:S02]  /*0ac0*/  LDG.E.64 R2, desc[UR36][R2.64] ;  /* 0x0000002402027981 */ /* 0x001ea4000c1e1b00 */
[----:B--2---:R-:W-:-:S04]  /*0ad0*/  ISETP.NE.U32.AND P0, PT, R2, RZ, PT ;  /* 0x000000ff0200720c */ /* 0x004fc80003f05070 */
[----:B------:R-:W-:-:S13]  /*0ae0*/  ISETP.NE.AND.EX P0, PT, R3, RZ, PT, P0 ;  /* 0x000000ff0300720c */ /* 0x000fda0003f05300 */
[----:B------:R-:W-:Y:S05]  /*0af0*/  @!P0 BRA `(.L_x_6) ;  /* 0x0000000000088947 */ /* 0x000fea0003800000 */
[----:B------:R0:W5:Y:S01]  /*0b00*/  LD.E R90, desc[UR36][R2.64] ;  /* 0x00000024025a7980 */ /* 0x000162000c101900 */
[----:B------:R-:W-:Y:S05]  /*0b10*/  BRA `(.L_x_7) ;  /* 0x0000000000247947 */ /* 0x000fea0003800000 */
.L_x_6:
[----:B------:R-:W-:Y:S02]  /*0b20*/  ULDC.64 UR4, c[0x0][0x588] ;  /* 0x0001620000047ab9 */ /* 0x000fe40000000a00 */
[----:B------:R-:W-:-:S04]  /*0b30*/  ISETP.NE.U32.AND P0, PT, RZ, UR4, PT ;  /* 0x00000004ff007c0c */ /* 0x000fc8000bf05070 */
[----:B------:R-:W-:-:S13]  /*0b40*/  ISETP.NE.AND.EX P0, PT, RZ, UR5, PT, P0 ;  /* 0x00000005ff007c0c */ /* 0x000fda000bf05300 */
[----:B------:R-:W-:Y:S05]  /*0b50*/  @!P0 BRA `(.L_x_8) ;  /* 0x00000000000c8947 */ /* 0x000fea0003800000 */
[----:B------:R-:W0:Y:S02]  /*0b60*/  LDC.64 R90, c[0x0][0x588] ;  /* 0x00016200ff5a7b82 */ /* 0x000e240000000a00 */
[----:B0-----:R1:W5:Y:S01]  /*0b70*/  LDG.E R90, desc[UR36][R90.64] ;  /* 0x000000245a5a7981 */ /* 0x001362000c1e1900 */
[----:B------:R-:W-:Y:S05]  /*0b80*/  BRA `(.L_x_7) ;  /* 0x0000000000087947 */ /* 0x000fea0003800000 */
.L_x_8:
[----:B------:R-:W-:Y:S02]  /*0b90*/  ULDC UR4, c[0x0][0x580] ;  /* 0x0001600000047ab9 */ /* 0x000fe40000000800 */
[----:B------:R-:W-:-:S07]  /*0ba0*/  IMAD.U32 R90, RZ, RZ, UR4 ;  /* 0x00000004ff5a7e24 */ /* 0x000fce000f8e00ff */
.L_x_7:
[----:B------:R-:W-:Y:S02]  /*0bb0*/  ULDC.64 UR4, c[0x0][0x5a0] ;  /* 0x0001680000047ab9 */ /* 0x000fe40000000a00 */
[----:B------:R-:W-:-:S04]  /*0bc0*/  ISETP.NE.U32.AND P0, PT, RZ, UR4, PT ;  /* 0x00000004ff007c0c */ /* 0x000fc8000bf05070 */
[----:B------:R-:W-:-:S13]  /*0bd0*/  ISETP.NE.AND.EX P0, PT, RZ, UR5, PT, P0 ;  /* 0x00000005ff007c0c */ /* 0x000fda000bf05300 */
[----:B------:R-:W-:Y:S05]  /*0be0*/  @!P0 BRA `(.L_x_9) ;  /* 0x00000000001c8947 */ /* 0x000fea0003800000 */
[----:B0-----:R-:W0:Y:S02]  /*0bf0*/  LDC.64 R2, c[0x0][0x5a0] ;  /* 0x00016800ff027b82 */ /* 0x001e240000000a00 */
[----:B0-----:R-:W2:Y:S02]  /*0c00*/  LDG.E.64 R2, desc[UR36][R2.64] ;  /* 0x0000002402027981 */ /* 0x001ea4000c1e1b00 */
[----:B--2---:R-:W-:-:S04]  /*0c10*/  ISETP.NE.U32.AND P0, PT, R2, RZ, PT ;  /* 0x000000ff0200720c */ /* 0x004fc80003f05070 */
[----:B------:R-:W-:-:S13]  /*0c20*/  ISETP.NE.AND.EX P0, PT, R3, RZ, PT, P0 ;  /* 0x000000ff0300720c */ /* 0x000fda0003f05300 */
[----:B------:R-:W-:Y:S05]  /*0c30*/  @!P0 BRA `(.L_x_9) ;  /* 0x0000000000088947 */ /* 0x000fea0003800000 */
[----:B-1----:R0:W5:Y:S01]  /*0c40*/  LD.E R91, desc[UR36][R2.64] ;  /* 0x00000024025b7980 */ /* 0x002162000c101900 */
[----:B------:R-:W-:Y:S05]  /*0c50*/  BRA `(.L_x_10) ;  /* 0x0000000000247947 */ /* 0x000fea0003800000 */
.L_x_9:
[----:B------:R-:W-:Y:S02]  /*0c60*/  ULDC.64 UR4, c[0x0][0x590] ;  /* 0x0001640000047ab9 */ /* 0x000fe40000000a00 */
[----:B------:R-:W-:-:S04]  /*0c70*/  ISETP.NE.U32.AND P0, PT, RZ, UR4, PT ;  /* 0x00000004ff007c0c */ /* 0x000fc8000bf05070 */
[----:B------:R-:W-:-:S13]  /*0c80*/  ISETP.NE.AND.EX P0, PT, RZ, UR5, PT, P0 ;  /* 0x00000005ff007c0c */ /* 0x000fda000bf05300 */
[----:B------:R-:W-:Y:S05]  /*0c90*/  @!P0 BRA `(.L_x_11) ;  /* 0x00000000000c8947 */ /* 0x000fea0003800000 */
[----:B0-----:R-:W1:Y:S02]  /*0ca0*/  LDC.64 R2, c[0x0][0x590] ;  /* 0x00016400ff027b82 */ /* 0x001e640000000a00 */
[----:B-1----:R1:W5:Y:S01]  /*0cb0*/  LDG.E R91, desc[UR36][R2.64] ;  /* 0x00000024025b7981 */ /* 0x002362000c1e1900 */
[----:B------:R-:W-:Y:S05]  /*0cc0*/  BRA `(.L_x_10) ;  /* 0x0000000000087947 */ /* 0x000fea0003800000 */
.L_x_11:
[----:B------:R-:W-:Y:S02]  /*0cd0*/  ULDC UR4, c[0x0][0x584] ;  /* 0x0001610000047ab9 */ /* 0x000fe40000000800 */
[----:B-1----:R-:W-:-:S07]  /*0ce0*/  IMAD.U32 R91, RZ, RZ, UR4 ;  /* 0x00000004ff5b7e24 */ /* 0x002fce000f8e00ff */
.L_x_10:
[----:B01----:R-:W0:Y:S01]  /*0cf0*/  LDC R2, c[0x0][0x65c] ;  /* 0x00019700ff027b82 */ /* 0x003e220000000800 */
[----:B------:R-:W-:Y:S01]  /*0d00*/  ULDC UR6, c[0x0][0x28c] ;  /* 0x0000a30000067ab9 */ /* 0x000fe20000000800 */
[----:B------:R-:W-:Y:S01]  /*0d10*/  ISETP.NE.AND P0, PT, R10, 0x2, PT ;  /* 0x000000020a00780c */ /* 0x000fe20003f05270 */
[----:B------:R-:W-:Y:S01]  /*0d20*/  UIADD3 UR6, UR6, 0x1f, URZ ;  /* 0x0000001f06067890 */ /* 0x000fe2000fffe03f */
[----:B------:R-:W-:Y:S01]  /*0d30*/  IMAD.U32 R10, RZ, RZ, UR12 ;  /* 0x0000000cff0a7e24 */ /* 0x000fe2000f8e00ff */
[----:B------:R-:W-:Y:S01]  /*0d40*/  UMOV UR38, URZ ;  /* 0x0000003f00267c82 */ /* 0x000fe20008000000 */
[----:B------:R-:W-:Y:S01]  /*0d50*/  UMOV UR39, URZ ;  /* 0x0000003f00277c82 */ /* 0x000fe20008000000 */
[----:B------:R-:W-:Y:S01]  /*0d60*/  USHF.R.S32.HI UR7, URZ, 0x1f, UR6 ;  /* 0x0000001f3f077899 */ /* 0x000fe20008011406 */
[----:B------:R-:W-:-:S03]  /*0d70*/  ULDC.64 UR8, c[0x0][0x650] ;  /* 0x0001940000087ab9 */ /* 0x000fc60000000a00 */
[----:B------:R-:W-:-:S04]  /*0d80*/  ULEA.HI UR7, UR7, UR6, URZ, 0x5 ;  /* 0x0000000607077291 */ /* 0x000fc8000f8f283f */
[----:B------:R-:W-:Y:S01]  /*0d90*/  USHF.R.S32.HI UR40, URZ, 0x5, UR7 ;  /* 0x000000053f287899 */ /* 0x000fe20008011407 */
[----:B0-----:R-:W-:-:S13]  /*0da0*/  ISETP.NE.AND P1, PT, R2, 0x1, PT ;  /* 0x000000010200780c */ /* 0x001fda0003f25270 */
[----:B------:R-:W0:Y:S01]  /*0db0*/  @P1 LDC R17, c[0x0][0x10] ;  /* 0x00000400ff111b82 */ /* 0x000e220000000800 */
[----:B------:R-:W-:Y:S02]  /*0dc0*/  @P1 IMAD.MOV.U32 R7, RZ, RZ, RZ ;  /* 0x000000ffff071224 */ /* 0x000fe400078e00ff */
[----:B------:R-:W-:-:S05]  /*0dd0*/  @P1 IMAD.MOV.U32 R11, RZ, RZ, RZ ;  /* 0x000000ffff0b1224 */ /* 0x000fca00078e00ff */
[----:B------:R-:W1:Y:S01]  /*0de0*/  @!P1 LDC R3, c[0x0][0xc] ;  /* 0x00000300ff039b82 */ /* 0x000e620000000800 */
[----:B------:R-:W-:Y:S01]  /*0df0*/  ULDC UR4, c[0x0][0xc] ;  /* 0x0000030000047ab9 */ /* 0x000fe20000000800 */
[----:B------:R-:W-:Y:S02]  /*0e00*/  ULDC UR5, c[0x0][0x10] ;  /* 0x0000040000057ab9 */ /* 0x000fe40000000800 */
[----:B------:R-:W-:-:S04]  /*0e10*/  UIMAD.WIDE.U32 UR4, UR4, UR5, URZ ;  /* 0x00000005040472a5 */ /* 0x000fc8000f8e003f */
[----:B------:R-:W2:Y:S01]  /*0e20*/  LDC R0, c[0x0][0x14] ;  /* 0x00000500ff007b82 */ /* 0x000ea20000000800 */
[----:B0-----:R-:W-:-:S04]  /*0e30*/  @P1 IMAD.WIDE.U32 R16, R17, UR12, R6 ;  /* 0x0000000c11101c25 */ /* 0x001fc8000f8e0006 */
[----:B------:R-:W-:Y:S02]  /*0e40*/  @P1 IMAD.IADD R17, R17, 0x1, R11 ;  /* 0x0000000111111824 */ /* 0x000fe400078e020b */
[----:B------:R-:W-:Y:S02]  /*0e50*/  IMAD.MOV.U32 R11, RZ, RZ, RZ ;  /* 0x000000ffff0b7224 */ /* 0x000fe400078e00ff */
[----:B-1----:R-:W-:-:S04]  /*0e60*/  @!P1 IMAD.WIDE.U32 R10, R6, R3, R10 ;  /* 0x00000003060a9225 */ /* 0x002fc800078e000a */
[----:B------:R-:W-:Y:S02]  /*0e70*/  @!P1 IMAD.MOV.U32 R16, RZ, RZ, R10 ;  /* 0x000000ffff109224 */ /* 0x000fe400078e000a */
[----:B--2---:R-:W-:-:S04]  /*0e80*/  IMAD.WIDE.U32 R12, R0, UR4, RZ ;  /* 0x00000004000c7c25 */ /* 0x004fc8000f8e00ff */
[----:B------:R-:W-:Y:S01]  /*0e90*/  IMAD R3, R0, UR5, RZ ;  /* 0x0000000500037c24 */ /* 0x000fe2000f8e02ff */
[----:B------:R0:W-:Y:S01]  /*0ea0*/  STL.64 [R1], R12 ;  /* 0x0000000c01007387 */ /* 0x0001e20000100a00 */
[----:B------:R-:W-:Y:S02]  /*0eb0*/  @!P1 IMAD.MOV.U32 R17, RZ, RZ, R11 ;  /* 0x000000ffff119224 */ /* 0x000fe400078e000b */
[----:B------:R-:W-:Y:S01]  /*0ec0*/  IMAD.IADD R0, R13, 0x1, R3 ;  /* 0x000000010d007824 */ /* 0x000fe200078e0203 */
[----:B------:R-:W-:Y:S06]  /*0ed0*/  @P0 BRA `(.L_x_12) ;  /* 0x0000000000200947 */ /* 0x000fec0003800000 */
[----:B------:R-:W-:Y:S01]  /*0ee0*/  UISETP.GE.U32.AND UP0, UPT, UR40, 0x9, UPT ;  /* 0x000000092800788c */ /* 0x000fe2000bf06070 */
[----:B------:R-:W-:Y:S01]  /*0ef0*/  IADD3 R16, P0, R16, R12, RZ ;  /* 0x0000000c10107210 */ /* 0x000fe20007f1e0ff */
[----:B------:R-:W-:Y:S01]  /*0f00*/  UIMAD.WIDE.U32 UR4, UR40, 0x38e38e39, URZ ;  /* 0x38e38e39280478a5 */ /* 0x000fe2000f8e003f */
[----:B------:R-:W-:-:S03]  /*0f10*/  UMOV UR39, URZ ;  /* 0x0000003f00277c82 */ /* 0x000fc60008000000 */
[----:B------:R-:W-:Y:S01]  /*0f20*/  USHF.R.U32.HI UR4, URZ, 0x1, UR5 ;  /* 0x000000013f047899 */ /* 0x000fe20008011605 */
[----:B------:R-:W-:-:S03]  /*0f30*/  IMAD.X R17, R0, 0x1, R17, P0 ;  /* 0x0000000100117824 */ /* 0x000fc600000e0611 */
[----:B------:R-:W-:Y:S02]  /*0f40*/  UIMAD UR38, UR4, -0x9, UR40 ;  /* 0xfffffff7042678a4 */ /* 0x000fe4000f8e0228 */
[----:B------:R-:W-:-:S12]  /*0f50*/  @UP0 ULOP3.LUT UR39, UR4, 0x1, URZ, 0xc0, !UPT ;  /* 0x0000000104270892 */ /* 0x000fd8000f8ec03f */
.L_x_12:
[----:B------:R-:W-:Y:S01]  /*0f60*/  ISETP.GE.U32.AND P0, PT, R16, UR8, PT ;  /* 0x0000000810007c0c */ /* 0x000fe2000bf06070 */
[----:B------:R-:W-:Y:S01]  /*0f70*/  IMAD.MOV.U32 R22, RZ, RZ, -0x1 ;  /* 0xffffffffff167424 */ /* 0x000fe200078e00ff */
[----:B------:R-:W-:Y:S01]  /*0f80*/  PRMT R3, RZ, 0x7610, R3 ;  /* 0x00007610ff037816 */ /* 0x000fe20000000003 */
[----:B------:R-:W-:Y:S01]  /*0f90*/  IMAD.MOV.U32 R18, RZ, RZ, -0x1 ;  /* 0xffffffffff127424 */ /* 0x000fe200078e00ff */
[----:B------:R-:W-:Y:S01]  /*0fa0*/  ISETP.GE.U32.AND.EX P0, PT, R17, UR9, PT, P0 ;  /* 0x0000000911007c0c */ /* 0x000fe2000bf06100 */
[----:B------:R-:W-:-:S12]  /*0fb0*/  IMAD.MOV.U32 R19, RZ, RZ, -0x1 ;  /* 0xffffffffff137424 */ /* 0x000fd800078e00ff */
[----:B------:R-:W-:Y:S05]  /*0fc0*/  @P0 BRA `(.L_x_13) ;  /* 0x0000000400280947 */ /* 0x000fea0003800000 */
[----:B------:R-:W1:Y:S01]  /*0fd0*/  LDC.64 R26, c[0x0][0x628] ;  /* 0x00018a00ff1a7b82 */ /* 0x000e620000000a00 */
[----:B------:R-:W-:Y:S02]  /*0fe0*/  IMAD.MOV.U32 R10, RZ, RZ, R16 ;  /* 0x000000ffff0a7224 */ /* 0x000fe400078e0010 */
[----:B------:R-:W-:-:S05]  /*0ff0*/  IMAD.MOV.U32 R11, RZ, RZ, R17 ;  /* 0x000000ffff0b7224 */ /* 0x000fca00078e0011 */
[----:B------:R-:W2:Y:S08]  /*1000*/  LDC R18, c[0x0][0x630] ;  /* 0x00018c00ff127b82 */ /* 0x000eb00000000800 */
[----:B------:R-:W3:Y:S01]  /*1010*/  LDC.64 R28, c[0x0][0x620] ;  /* 0x00018800ff1c7b82 */ /* 0x000ee20000000a00 */
[----:B-1----:R-:W-:-:S04]  /*1020*/  ISETP.NE.U32.AND P0, PT, R26, RZ, PT ;  /* 0x000000ff1a00720c */ /* 0x002fc80003f05070 */
[----:B------:R-:W-:-:S13]  /*1030*/  ISETP.NE.AND.EX P0, PT, R27, RZ, PT, P0 ;  /* 0x000000ff1b00720c */ /* 0x000fda0003f05300 */
[----:B--23--:R-:W-:Y:S05]  /*1040*/  @!P0 BRA `(.L_x_14) ;  /* 0x0000000000288947 */ /* 0x00cfea0003800000 */
[----:B------:R-:W1:Y:S02]  /*1050*/  LDC R3, c[0x0][0x634] ;  /* 0x00018d00ff037b82 */ /* 0x000e640000000800 */
[----:B-1----:R-:W-:-:S05]  /*1060*/  IADD3 R3, P0, R16, R3, RZ ;  /* 0x0000000310037210 */ /* 0x002fca0007f1e0ff */
[----:B------:R-:W-:-:S04]  /*1070*/  IMAD.X R19, RZ, RZ, R17, P0 ;  /* 0x000000ffff137224 */ /* 0x000fc800000e0611 */
[----:B------:R-:W-:-:S04]  /*1080*/  IMAD.WIDE.U32 R10, R19, R26, RZ ;  /* 0x0000001a130a7225 */ /* 0x000fc800078e00ff */
[----:B0-----:R-:W-:-:S04]  /*1090*/  IMAD.WIDE.U32 R12, P0, R3, R27, R10 ;  /* 0x0000001b030c7225 */ /* 0x001fc8000780000a */
[----:B------:R-:W-:-:S04]  /*10a0*/  IMAD.WIDE.U32 R10, R3, R26, RZ ;  /* 0x0000001a030a7225 */ /* 0x000fc800078e00ff */
[----:B------:R-:W-:Y:S01]  /*10b0*/  IMAD.X R15, RZ, RZ, RZ, P0 ;  /* 0x000000ffff0f7224 */ /* 0x000fe200000e06ff */
[----:B------:R-:W-:Y:S01]  /*10c0*/  IADD3 RZ, P0, R11, R12, RZ ;  /* 0x0000000c0bff7210 */ /* 0x000fe20007f1e0ff */
[----:B------:R-:W-:-:S04]  /*10d0*/  IMAD.MOV.U32 R14, RZ, RZ, R13 ;  /* 0x000000ffff0e7224 */ /* 0x000fc800078e000d */
[----:B------:R-:W-:-:S08]  /*10e0*/  IMAD.WIDE.U32.X R10, R19, R27, R14, P0 ;  /* 0x0000001b130a7225 */ /* 0x000fd000000e040e */
.L_x_14:
[----:B------:R-:W1:Y:S01]  /*10f0*/  LDC.64 R30, c[0x0][0x640] ;  /* 0x00019000ff1e7b82 */ /* 0x000e620000000a00 */
[-CC-:B------:R-:W-:Y:S01]  /*1100*/  SHF.R.U64 R33, R10, R18.reuse, R11.reuse ;  /* 0x000000120a217219 */ /* 0x180fe2000000120b */
[----:B------:R-:W-:Y:S01]  /*1110*/  IMAD.MOV.U32 R32, RZ, RZ, 0x1 ;  /* 0x00000001ff207424 */ /* 0x000fe200078e00ff */
[----:B------:R-:W-:Y:S02]  /*1120*/  SHF.R.U32.HI R3, RZ, R18, R11 ;  /* 0x00000012ff037219 */ /* 0x000fe4000001160b */
[----:B0-----:R-:W-:-:S03]  /*1130*/  IADD3 R13, P0, RZ, -R33, RZ ;  /* 0x80000021ff0d7210 */ /* 0x001fc60007f1e0ff */
[----:B------:R-:W0:Y:S02]  /*1140*/  LDC R14, c[0x0][0x618] ;  /* 0x00018600ff0e7b82 */ /* 0x000e240000000800 */
[----:B------:R-:W-:Y:S02]  /*1150*/  IMAD.X R3, RZ, RZ, ~R3, P0 ;  /* 0x000000ffff037224 */ /* 0x000fe400000e0e03 */
[----:B------:R-:W-:-:S04]  /*1160*/  IMAD.WIDE.U32 R10, R13, R28, R16 ;  /* 0x0000001c0d0a7225 */ /* 0x000fc800078e0010 */
[----:B------:R-:W2:Y:S01]  /*1170*/  LDC R15, c[0x0][0x608] ;  /* 0x00018200ff0f7b82 */ /* 0x000ea20000000800 */
[----:B------:R-:W-:-:S04]  /*1180*/  IMAD R12, R3, R28, RZ ;  /* 0x0000001c030c7224 */ /* 0x000fc800078e02ff */
[----:B------:R-:W-:Y:S02]  /*1190*/  IMAD R3, R13, R29, R12 ;  /* 0x0000001d0d037224 */ /* 0x000fe400078e020c */
[----:B------:R-:W-:Y:S01]  /*11a0*/  IMAD.MOV.U32 R12, RZ, RZ, -0x1 ;  /* 0xffffffffff0c7424 */ /* 0x000fe200078e00ff */
[----:B------:R-:W3:Y:S01]  /*11b0*/  LDC R27, c[0x0][0x658] ;  /* 0x00019600ff1b7b82 */ /* 0x000ee20000000800 */
[----:B------:R-:W-:Y:S01]  /*11c0*/  IMAD.IADD R3, R11, 0x1, R3 ;  /* 0x000000010b037824 */ /* 0x000fe200078e0203 */
[----:B-1----:R-:W-:-:S04]  /*11d0*/  ISETP.NE.U32.AND P0, PT, R30, RZ, PT ;  /* 0x000000ff1e00720c */ /* 0x002fc80003f05070 */
[----:B------:R-:W-:Y:S02]  /*11e0*/  ISETP.NE.AND.EX P0, PT, R31, RZ, PT, P0 ;  /* 0x000000ff1f00720c */ /* 0x000fe40003f05300 */
[----:B------:R-:W1:Y:S01]  /*11f0*/  LDC R26, c[0x0][0x600] ;  /* 0x00018000ff1a7b82 */ /* 0x000e620000000800 */
[-CC-:B0-----:R-:W-:Y:S02]  /*1200*/  SHF.R.U64 R25, R10, R14.reuse, R3.reuse ;  /* 0x0000000e0a197219 */ /* 0x181fe40000001203 */
[----:B------:R-:W-:-:S05]  /*1210*/  SHF.R.U32.HI R10, RZ, R14, R3 ;  /* 0x0000000eff0a7219 */ /* 0x000fca0000011603 */
[----:B------:R-:W0:Y:S01]  /*1220*/  LDC R22, c[0x0][0x648] ;  /* 0x00019200ff167b82 */ /* 0x000e220000000800 */
[-CC-:B--2---:R-:W-:Y:S02]  /*1230*/  SHF.R.U64 R35, R25, R15.reuse, R10.reuse ;  /* 0x0000000f19237219 */ /* 0x184fe4000000120a */
[----:B------:R-:W-:-:S05]  /*1240*/  SHF.R.U32.HI R10, RZ, R15, R10 ;  /* 0x0000000fff0a7219 */ /* 0x000fca000001160a */
[----:B------:R-:W2:Y:S01]  /*1250*/  LDC R28, c[0x0][0x638] ;  /* 0x00018e00ff1c7b82 */ /* 0x000ea20000000800 */
[-CC-:B---3--:R-:W-:Y:S02]  /*1260*/  SHF.R.U64 R34, R35, R27.reuse, R10.reuse ;  /* 0x0000001b23227219 */ /* 0x188fe4000000120a */
[-C--:B------:R-:W-:Y:S02]  /*1270*/  SHF.L.U32 R3, R12, R27.reuse, RZ ;  /* 0x0000001b0c037219 */ /* 0x080fe400000006ff */
[----:B------:R-:W-:Y:S01]  /*1280*/  SHF.R.U32.HI R11, RZ, R27, R10 ;  /* 0x0000001bff0b7219 */ /* 0x000fe2000001160a */
[----:B------:R-:W-:Y:S01]  /*1290*/  IMAD.MOV.U32 R10, RZ, RZ, R34 ;  /* 0x000000ffff0a7224 */ /* 0x000fe200078e0022 */
[----:B------:R-:W-:Y:S01]  /*12a0*/  LOP3.LUT R18, RZ, R3, RZ, 0x33, !PT ;  /* 0x00000003ff127212 */ /* 0x000fe200078e33ff */
[----:B------:R-:W3:Y:S01]  /*12b0*/  LDC R29, c[0x0][0x610] ;  /* 0x00018400ff1d7b82 */ /* 0x000ee20000000800 */
[----:B------:R-:W-:Y:S05]  /*12c0*/  @!P0 BRA `(.L_x_15) ;  /* 0x0000000000288947 */ /* 0x000fea0003800000 */
[----:B------:R-:W4:Y:S02]  /*12d0*/  LDC R3, c[0x0][0x64c] ;  /* 0x00019300ff037b82 */ /* 0x000f240000000800 */
[----:B----4-:R-:W-:-:S05]  /*12e0*/  IADD3 R3, P0, R34, R3, RZ ;  /* 0x0000000322037210 */ /* 0x010fca0007f1e0ff */
[----:B------:R-:W-:-:S04]  /*12f0*/  IMAD.X R19, RZ, RZ, R11, P0 ;  /* 0x000000ffff137224 */ /* 0x000fc800000e060b */
[----:B------:R-:W-:-:S04]  /*1300*/  IMAD.WIDE.U32 R10, R19, R30, RZ ;  /* 0x0000001e130a7225 */ /* 0x000fc800078e00ff */
[----:B------:R-:W-:-:S04]  /*1310*/  IMAD.WIDE.U32 R12, P0, R3, R31, R10 ;  /* 0x0000001f030c7225 */ /* 0x000fc8000780000a */
[----:B------:R-:W-:-:S04]  /*1320*/  IMAD.WIDE.U32 R10, R3, R30, RZ ;  /* 0x0000001e030a7225 */ /* 0x000fc800078e00ff */
[----:B------:R-:W-:Y:S01]  /*1330*/  IMAD.X R15, RZ, RZ, RZ, P0 ;  /* 0x000000ffff0f7224 */ /* 0x000fe200000e06ff */
[----:B------:R-:W-:Y:S01]  /*1340*/  IADD3 RZ, P0, R11, R12, RZ ;  /* 0x0000000c0bff7210 */ /* 0x000fe20007f1e0ff */
[----:B------:R-:W-:-:S04]  /*1350*/  IMAD.MOV.U32 R14, RZ, RZ, R13 ;  /* 0x000000ffff0e7224 */ /* 0x000fc800078e000d */
[----:B------:R-:W-:-:S08]  /*1360*/  IMAD.WIDE.U32.X R10, R19, R31, R14, P0 ;  /* 0x0000001f130a7225 */ /* 0x000fd000000e040e */
.L_x_15:
[----:B0-----:R-:W-:Y:S01]  /*1370*/  SHF.R.U64 R7, R10, R22, R11 ;  /* 0x000000160a077219 */ /* 0x001fe2000000120b */
[----:B-1----:R-:W-:Y:S01]  /*1380*/  VIADD R10, R26, 0xffffffff ;  /* 0xffffffff1a0a7836 */ /* 0x002fe20000000000 */
[----:B------:R-:W-:Y:S01]  /*1390*/  SHF.L.U32 R3, R32, R27, RZ ;  /* 0x0000001b20037219 */ /* 0x000fe200000006ff */
[----:B------:R-:W-:Y:S01]  /*13a0*/  @P1 IMAD R20, R21, R24, R6 ;  /* 0x0000001815141224 */ /* 0x000fe200078e0206 */
[----:B------:R-:W-:Y:S01]  /*13b0*/  LOP3.LUT R18, R35, R18, RZ, 0xc0, !PT ;  /* 0x0000001223127212 */ /* 0x000fe200078ec0ff */
[----:B------:R-:W-:Y:S01]  /*13c0*/  IMAD.MOV R11, RZ, RZ, -R7 ;  /* 0x000000ffff0b7224 */ /* 0x000fe200078e0a07 */
[----:B------:R-:W-:Y:S01]  /*13d0*/  LOP3.LUT R10, R25, R10, RZ, 0xc0, !PT ;  /* 0x0000000a190a7212 */ /* 0x000fe200078ec0ff */
[----:B------:R-:W-:Y:S02]  /*13e0*/  IMAD.MOV.U32 R6, RZ, RZ, 0x1 ;  /* 0x00000001ff067424 */ /* 0x000fe400078e00ff */
[----:B------:R-:W-:Y:S02]  /*13f0*/  IMAD R7, R3, R7, R18 ;  /* 0x0000000703077224 */ /* 0x000fe400078e0212 */
[----:B--2---:R-:W-:-:S02]  /*1400*/  IMAD R3, R11, R28, R34 ;  /* 0x0000001c0b037224 */ /* 0x004fc400078e0222 */
[----:B---3--:R-:W-:Y:S02]  /*1410*/  IMAD R22, R7, R29, R20 ;  /* 0x0000001d07167224 */ /* 0x008fe400078e0214 */
[----:B------:R-:W-:Y:S01]  /*1420*/  IMAD R7, R3, R26, R10 ;  /* 0x0000001a03077224 */ /* 0x000fe200078e020a */
[----:B------:R-:W-:Y:S01]  /*1430*/  PRMT R3, R6, 0x7610, R3 ;  /* 0x0000761006037816 */ /* 0x000fe20000000003 */
[----:B------:R-:W-:-:S03]  /*1440*/  IMAD.MOV.U32 R19, RZ, RZ, R33 ;  /* 0x000000ffff137224 */ /* 0x000fc600078e0021 */
[----:B------:R-:W-:Y:S02]  /*1450*/  SEL R18, R7, R22, !P1 ;  /* 0x0000001607127207 */ /* 0x000fe40004800000 */
[----:B------:R-:W-:-:S07]  /*1460*/  SEL R22, R22, R7, !P1 ;  /* 0x0000000716167207 */ /* 0x000fce0004800000 */
.L_x_13:
[----:B------:R-:W-:Y:S05]  /*1470*/  @!P2 BRA `(.L_x_16) ;  /* 0x00000000000ca947 */ /* 0x000fea0003800000 */
[----:B------:R-:W-:Y:S01]  /*1480*/  UCGABAR_WAIT ;  /* 0x0000000000007dc7 */ /* 0x000fe20008000000 */
[----:B------:R-:W-:Y:S01]  /*1490*/  CCTL.IVALL ;  /* 0x00000000ff00798f */ /* 0x000fe20002000000 */
[----:B------:R-:W-:Y:S05]  /*14a0*/  BRA `(.L_x_17) ;  /* 0x0000000000047947 */ /* 0x000fea0003800000 */
.L_x_16:
[----:B------:R-:W-:Y:S06]  /*14b0*/  BAR.SYNC.DEFER_BLOCKING 0x0 ;  /* 0x0000000000007b1d */ /* 0x000fec0000010000 */
.L_x_17:
[----:B------:R-:W-:Y:S05]  /*14c0*/  @!P3 BRA `(.L_x_18) ;  /* 0x00000054007cb947 */ /* 0x000fea0003800000 */
[----:B------:R-:W-:-:S13]  /*14d0*/  ISETP.GT.U32.AND P0, PT, R36, 0x1, PT ;  /* 0x000000012400780c */ /* 0x000fda0003f04070 */
[----:B------:R-:W-:Y:S05]  /*14e0*/  @P0 EXIT ;  /* 0x000000000000094d */ /* 0x000fea0003800000 */
.L_x_19:
[----:B------:R-:W-:-:S08]  /*14f0*/  NOP ;  /* 0x0000000000007918 */ /* 0x000fd00000000000 */
[----:B------:R-:W1:Y:S02]  /*1500*/  USETMAXREG.TRY_ALLOC.CTAPOOL UP0, 0xe8 ;  /* 0x000000e8000079c8 */ /* 0x000e640008000600 */
[----:B-1----:R-:W-:-:S13]  /*1510*/  PLOP3.LUT P0, PT, PT, PT, UP0, 0x80, 0x0 ;  /* 0x000000000000781c */ /* 0x002fda0003f0f008 */
[----:B------:R-:W-:Y:S05]  /*1520*/  @!P0 BRA `(.L_x_19) ;  /* 0xfffffffc00f08947 */ /* 0x000fea000383ffff */
[----:B------:R-:W-:-:S13]  /*1530*/  LOP3.LUT P0, RZ, R3, 0xff, RZ, 0xc0, !PT ;  /* 0x000000ff03ff7812 */ /* 0x000fda000780c0ff */
[----:B------:R-:W-:Y:S05]  /*1540*/  @!P0 EXIT ;  /* 0x000000000000894d */ /* 0x000fea0003800000 */
[----:B------:R-:W2:Y:S01]  /*1550*/  LDL.64 R10, [R1] ;  /* 0x00000000010a7983 */ /* 0x000ea20000100a00 */
[CC--:B------:R-:W-:Y:S01]  /*1560*/  LEA.HI R3, R8.reuse, R5.reuse, RZ, 0x2 ;  /* 0x0000000508037211 */ /* 0x0c0fe200078f10ff */
[----:B------:R-:W1:Y:S01]  /*1570*/  S2UR UR4, SR_CgaCtaId ;  /* 0x00000000000479c3 */ /* 0x000e620000008800 */
[----:B------:R-:W-:Y:S01]  /*1580*/  LEA.HI R8, R8, R5, RZ, 0x5 ;  /* 0x0000000508087211 */ /* 0x000fe200078f28ff */
[----:B------:R-:W-:Y:S01]  /*1590*/  UISETP.LT.AND UP0, UPT, UR40, 0x1, UPT ;  /* 0x000000012800788c */ /* 0x000fe2000bf01270 */
[--C-:B------:R-:W-:Y:S01]  /*15a0*/  SHF.R.S32.HI R92, RZ, 0x2, R3.reuse ;  /* 0x00000002ff5c7819 */ /* 0x100fe20000011403 */
[----:B------:R-:W-:Y:S01]  /*15b0*/  UIADD3 UR5, UR43, -0x1, URZ ;  /* 0xffffffff2b057890 */ /* 0x000fe2000fffe03f */
[----:B------:R-:W-:Y:S01]  /*15c0*/  SHF.R.S32.HI R7, RZ, 0x1f, R3 ;  /* 0x0000001fff077819 */ /* 0x000fe20000011403 */
[----:B------:R-:W-:Y:S01]  /*15d0*/  USEL UR42, UR40, 0x1, UP0 ;  /* 0x00000001282a7887 */ /* 0x000fe20008000000 */
[----:B------:R-:W-:Y:S01]  /*15e0*/  LOP3.LUT R4, R3, 0xfffffffc, RZ, 0xc0, !PT ;  /* 0xfffffffc03047812 */ /* 0x000fe200078ec0ff */
[----:B------:R-:W3:Y:S01]  /*15f0*/  LDC R98, c[0x0][0x658] ;  /* 0x00019600ff627b82 */ /* 0x000ee20000000800 */
[----:B------:R-:W-:Y:S01]  /*1600*/  LEA.HI R7, R7, R92, RZ, 0x3 ;  /* 0x0000005c07077211 */ /* 0x000fe200078f18ff */
[----:B------:R-:W-:Y:S01]  /*1610*/  UMOV UR41, 0x400 ;  /* 0x0000040000297882 */ /* 0x000fe20000000000 */
[----:B------:R-:W-:Y:S01]  /*1620*/  SHF.R.S32.HI R3, RZ, 0x5, R8 ;  /* 0x00000005ff037819 */ /* 0x000fe20000011408 */
[----:B------:R-:W-:Y:S01]  /*1630*/  UISETP.NE.AND UP0, UPT, UR5, URZ, UPT ;  /* 0x0000003f0500728c */ /* 0x000fe2000bf05270 */
[----:B------:R-:W-:Y:S01]  /*1640*/  LOP3.LUT R7, R7, 0xfffffff8, RZ, 0xc0, !PT ;  /* 0xfffffff807077812 */ /* 0x000fe200078ec0ff */
[----:B------:R-:W-:Y:S01]  /*1650*/  IMAD.IADD R4, R5, 0x1, -R4 ;  /* 0x0000000105047824 */ /* 0x000fe200078e0a04 */
[----:B------:R-:W-:Y:S01]  /*1660*/  ULDC UR6, c[0x0][0x284] ;  /* 0x0000a10000067ab9 */ /* 0x000fe20000000800 */
[----:B------:R-:W4:Y:S01]  /*1670*/  LDC.64 R96, c[0x0][0x5c8] ;  /* 0x00017200ff607b82 */ /* 0x000f220000000a00 */
[----:B------:R-:W-:Y:S01]  /*1680*/  IMAD.MOV.U32 R5, RZ, RZ, 0x1 ;  /* 0x00000001ff057424 */ /* 0x000fe200078e00ff */
[----:B------:R-:W-:Y:S01]  /*1690*/  LOP3.LUT R104, R23, 0x1, RZ, 0xfc, !PT ;  /* 0x0000000117687812 */ /* 0x000fe200078efcff */
[----:B------:R-:W-:Y:S01]  /*16a0*/  IMAD.IADD R92, R92, 0x1, -R7 ;  /* 0x000000015c5c7824 */ /* 0x000fe200078e0a07 */
[----:B------:R-:W-:Y:S01]  /*16b0*/  USHF.L.U32 UR45, UR40, 0x1, URZ ;  /* 0x00000001282d7899 */ /* 0x000fe2000800063f */
[----:B------:R-:W-:Y:S01]  /*16c0*/  IMAD.SHL.U32 R94, R4, 0x2, RZ ;  /* 0x00000002045e7824 */ /* 0x000fe200078e00ff */
[----:B------:R-:W-:Y:S01]  /*16d0*/  UIADD3 UR42, -UR42, UR40, URZ ;  /* 0x000000282a2a7290 */ /* 0x000fe2000fffe13f */
[--C-:B------:R-:W-:Y:S01]  /*16e0*/  IMAD R103, R3, -0x10, -R92.reuse ;  /* 0xfffffff003677824 */ /* 0x100fe200078e0a5c */
[----:B------:R-:W0:Y:S01]  /*16f0*/  LDC R99, c[0x0][0x288] ;  /* 0x0000a200ff637b82 */ /* 0x000e220000000800 */
[----:B------:R-:W-:Y:S01]  /*1700*/  SHF.R.S32.HI R93, RZ, 0x1f, R92 ;  /* 0x0000001fff5d7819 */ /* 0x000fe2000001145c */
[----:B-1----:R-:W-:Y:S01]  /*1710*/  ULEA UR41, UR4, UR41, 0x18 ;  /* 0x0000002904297291 */ /* 0x002fe2000f8ec03f */
[----:B------:R-:W-:Y:S01]  /*1720*/  SHF.R.S32.HI R95, RZ, 0x1f, R94 ;  /* 0x0000001fff5f7819 */ /* 0x000fe2000001145e */
[----:B------:R-:W-:Y:S01]  /*1730*/  USHF.L.U32 UR4, UR5, 0x3, URZ ;  /* 0x0000000305047899 */ /* 0x000fe2000800063f */
[----:B------:R-:W-:Y:S01]  /*1740*/  VIADD R103, R103, UR6 ;  /* 0x0000000667677c36 */ /* 0x000fe20008000000 */
[----:B------:R-:W-:Y:S01]  /*1750*/  USEL UR5, URZ, 0x1, UP0 ;  /* 0x000000013f057887 */ /* 0x000fe20008000000 */
[----:B------:R-:W-:Y:S01]  /*1760*/  IMAD.WIDE R92, R3, 0x10, R92 ;  /* 0x00000010035c7825 */ /* 0x000fe200078e025c */
[----:B------:R-:W1:Y:S01]  /*1770*/  LDC R101, c[0x0][0x600] ;  /* 0x00018000ff657b82 */ /* 0x000e620000000800 */
[----:B------:R-:W-:-:S02]  /*1780*/  UIADD3 UR46, UR41, 0xa0, URZ ;  /* 0x000000a0292e7890 */ /* 0x000fc4000fffe03f */
[----:B------:R-:W-:Y:S01]  /*1790*/  IMAD.MOV.U32 R3, RZ, RZ, -0x1 ;  /* 0xffffffffff037424 */ /* 0x000fe200078e00ff */
[----:B------:R-:W-:Y:S01]  /*17a0*/  ULOP3.LUT UR4, UR4, 0x8, URZ, 0xc0, !UPT ;  /* 0x0000000804047892 */ /* 0x000fe2000f8ec03f */
[----:B------:R-:W-:Y:S01]  /*17b0*/  IMAD.U32 R105, RZ, RZ, UR5 ;  /* 0x00000005ff697e24 */ /* 0x000fe2000f8e00ff */
[----:B------:R-:W-:Y:S02]  /*17c0*/  ULEA UR43, UR43, UR46, 0x3 ;  /* 0x0000002e2b2b7291 */ /* 0x000fe4000f8e183f */
[-C--:B---3--:R-:W-:Y:S01]  /*17d0*/  SHF.L.U32 R3, R3, R98.reuse, RZ ;  /* 0x0000006203037219 */ /* 0x088fe200000006ff */
[----:B------:R-:W-:Y:S01]  /*17e0*/  ULOP3.LUT UR47, UR4, 0x8, URZ, 0x3c, !UPT ;  /* 0x00000008042f7892 */ /* 0x000fe2000f8e3c3f */
[C---:B----4-:R-:W-:Y:S01]  /*17f0*/  SHF.L.U64.HI R97, R96.reuse, 0x3, R97 ;  /* 0x0000000360617819 */ /* 0x050fe20000010261 */
[----:B------:R-:W-:Y:S01]  /*1800*/  IMAD.SHL.U32 R96, R96, 0x8, RZ ;  /* 0x0000000860607824 */ /* 0x000fe200078e00ff */
[----:B------:R-:W-:Y:S01]  /*1810*/  SHF.L.U32 R98, R5, R98, RZ ;  /* 0x0000006205627219 */ /* 0x000fe200000006ff */
[----:B------:R-:W-:Y:S01]  /*1820*/  ULOP3.LUT UR44, UR4, 0x18, URZ, 0x3c, !UPT ;  /* 0x00000018042c7892 */ /* 0x000fe2000f8e3c3f */
[----:B------:R-:W-:Y:S01]  /*1830*/  LOP3.LUT R102, RZ, R3, RZ, 0x33, !PT ;  /* 0x00000003ff667212 */ /* 0x000fe200078e33ff */
[----:B0-----:R-:W-:-:S02]  /*1840*/  IMAD R99, R4, -0x2, R99 ;  /* 0xfffffffe04637824 */ /* 0x001fc400078e0263 */
[----:B-1----:R-:W-:Y:S01]  /*1850*/  VIADD R101, R101, 0xffffffff ;  /* 0xffffffff65657836 */ /* 0x002fe20000000000 */
[----:B--2---:R-:W-:-:S07]  /*1860*/  SHF.L.U64.HI R100, R10, 0x1, R0 ;  /* 0x000000010a647819 */ /* 0x004fce0000010200 */
.L_x_167:
[----:B------:R-:W-:-:S04]  /*1870*/  SHF.L.U32 R0, R105, 0x1f, RZ ;  /* 0x0000001f69007819 */ /* 0x000fc800000006ff */
[----:B------:R-:W0:Y:S02]  /*1880*/  SYNCS.PHASECHK.TRANS64.TRYWAIT P0, [UR43+-0x8], R0 ;  /* 0xfffff800ff0075a7 */ /* 0x000e24000800016b */
[----:B01-34-:R-:W-:Y:S05]  /*1890*/  @!P0 BRA `(.L_x_20) ;  /* 0x0000006400948947 */ /* 0x01bfea0003800000 */
.L_x_194:
[----:B------:R-:W-:Y:S02]  /*18a0*/  ULDC UR4, c[0x0][0x28c] ;  /* 0x0000a30000047ab9 */ /* 0x000fe40000000800 */
[----:B------:R-:W-:-:S13]  /*18b0*/  ISETP.LT.AND P0, PT, RZ, UR4, PT ;  /* 0x00000004ff007c0c */ /* 0x000fda000bf01270 */
[----:B------:R-:W-:Y:S05]  /*18c0*/  @P0 BRA `(.L_x_21) ;  /* 0x0000000000400947 */ /* 0x000fea0003800000 */
[----:B0-----:R-:W-:Y:S01]  /*18d0*/  MOV R0, 0x0 ;  /* 0x0000000000007802 */ /* 0x001fe20000000f00 */
[----:B------:R-:W-:Y:S01]  /*18e0*/  ULDC.64 UR4, c[0x4][0x68] ;  /* 0x01001a0000047ab9 */ /* 0x000fe20000000a00 */
[----:B------:R-:W-:Y:S01]  /*18f0*/  ULDC.64 UR6, c[0x4][0x8] ;  /* 0x0100020000067ab9 */ /* 0x000fe20000000a00 */
[----:B------:R-:W-:Y:S01]  /*1900*/  IMAD.U32 R4, RZ, RZ, UR4 ;  /* 0x00000004ff047e24 */ /* 0x000fe2000f8e00ff */
[----:B------:R0:W1:Y:S01]  /*1910*/  LDC.64 R14, c[0x4][R0] ;  /* 0x01000000000e7b82 */ /* 0x0000620000000a00 */
[----:B------:R-:W-:Y:S01]  /*1920*/  IMAD.U32 R5, RZ, RZ, UR5 ;  /* 0x00000005ff057e24 */ /* 0x000fe2000f8e00ff */
[----:B------:R-:W-:Y:S01]  /*1930*/  ULDC.64 UR4, c[0x4][0x70] ;  /* 0x01001c0000047ab9 */ /* 0x000fe20000000a00 */
[----:B------:R-:W-:Y:S02]  /*1940*/  IMAD.U32 R10, RZ, RZ, UR6 ;  /* 0x00000006ff0a7e24 */ /* 0x000fe4000f8e00ff */
[----:B------:R-:W-:Y:S02]  /*1950*/  IMAD.U32 R6, RZ, RZ, UR4 ;  /* 0x00000004ff067e24 */ /* 0x000fe4000f8e00ff */
[----:B------:R-:W-:-:S02]  /*1960*/  IMAD.U32 R7, RZ, RZ, UR5 ;  /* 0x00000005ff077e24 */ /* 0x000fc4000f8e00ff */
[----:B------:R-:W-:Y:S02]  /*1970*/  IMAD.U32 R11, RZ, RZ, UR7 ;  /* 0x00000007ff0b7e24 */ /* 0x000fe4000f8e00ff */
[----:B------:R-:W-:Y:S02]  /*1980*/  IMAD.MOV.U32 R8, RZ, RZ, 0x1e1 ;  /* 0x000001e1ff087424 */ /* 0x000fe400078e00ff */
[----:B------:R-:W-:Y:S02]  /*1990*/  IMAD.MOV.U32 R12, RZ, RZ, 0x1 ;  /* 0x00000001ff0c7424 */ /* 0x000fe400078e00ff */
[----:B0-----:R-:W-:-:S07]  /*19a0*/  IMAD.MOV.U32 R13, RZ, RZ, RZ ;  /* 0x000000ffff0d7224 */ /* 0x001fce00078e00ff */
[----:B------:R-:W-:-:S07]  /*19b0*/  LEPC R20, `(.L_x_21) ;  /* 0x000000001014794e */ /* 0x000fce0000000000 */
[----:B-1---5:R-:W-:Y:S05]  /*19c0*/  CALL.ABS.NOINC R14 ;  /* 0x000000000e007343 */ /* 0x022fea0003c00000 */
.L_x_21:
[----:B------:R-:W-:-:S13]  /*19d0*/  ISETP.NE.AND P0, PT, R104, 0x3, PT ;  /* 0x000000036800780c */ /* 0x000fda0003f05270 */
[----:B------:R-:W-:Y:S05]  /*19e0*/  @!P0 BRA `(.L_x_22) ;  /* 0x0000000000048947 */ /* 0x000fea0003800000 */
[----:B------:R-:W-:Y:S01]  /*19f0*/  BPT.TRAP 0x1 ;  /* 0x000000040000795c */ /* 0x000fe20000300000 */
.L_x_22:
[----:B0-----:R-:W-:Y:S02]  /*1a00*/  IMAD.U32 R3, RZ, RZ, UR38 ;  /* 0x00000026ff037e24 */ /* 0x001fe4000f8e00ff */
[----:B------:R-:W-:-:S03]  /*1a10*/  IMAD.U32 R0, RZ, RZ, UR39 ;  /* 0x00000027ff007e24 */ /* 0x000fc6000f8e00ff */
[----:B------:R-:W-:Y:S02]  /*1a20*/  LEA R3, R3, UR41, 0x3 ;  /* 0x0000002903037c11 */ /* 0x000fe4000f8e18ff */
[----:B------:R-:W-:-:S04]  /*1a30*/  SHF.L.U32 R0, R0, 0x1f, RZ ;  /* 0x0000001f00007819 */ /* 0x000fc800000006ff */
[----:B------:R0:W1:Y:S01]  /*1a40*/  SYNCS.PHASECHK.TRANS64.TRYWAIT P1, [R3+URZ], R0 ;  /* 0x00000000030075a7 */ /* 0x000062000802017f */
[----:B------:R-:W-:Y:S05]  /*1a50*/  @!P0 BRA `(.L_x_23) ;  /* 0x0000000000048947 */ /* 0x000fea0003800000 */
[----:B------:R-:W-:Y:S01]  /*1a60*/  BPT.TRAP 0x1 ;  /* 0x000000040000795c */ /* 0x000fe20000300000 */
.L_x_23:
[----:B------:R-:W-:-:S05]  /*1a70*/  IMAD.U32 R4, RZ, RZ, UR42 ;  /* 0x0000002aff047e24 */ /* 0x000fca000f8e00ff */
[----:B------:R-:W-:Y:S01]  /*1a80*/  ISETP.GE.AND P2, PT, R4, 0x1, PT ;  /* 0x000000010400780c */ /* 0x000fe20003f46270 */
[----:B-1----:R-:W-:-:S12]  /*1a90*/  @P1 BRA `(.L_x_24) ;  /* 0x0000000000081947 */ /* 0x002fd80003800000 */
[----:B------:R-:W1:Y:S02]  /*1aa0*/  SYNCS.PHASECHK.TRANS64.TRYWAIT P1, [R3+URZ], R0 ;  /* 0x00000000030075a7 */ /* 0x000e64000802017f */
[----:B-1----:R-:W-:Y:S05]  /*1ab0*/  @!P1 BRA `(.L_x_25) ;  /* 0x0000006400249947 */ /* 0x002fea0003800000 */
.L_x_24:
[----:B------:R-:W-:Y:S05]  /*1ac0*/  WARPSYNC.ALL ;  /* 0x0000000000007948 */ /* 0x000fea0003800000 */
[----:B------:R-:W-:Y:S01]  /*1ad0*/  UIADD3 UR4, UR41, 0x180, URZ ;  /* 0x0000018029047890 */ /* 0x000fe2000fffe03f */
[----:B------:R-:W-:Y:S01]  /*1ae0*/  WARPGROUP.ARRIVE ;  /* 0x00000000000079c5 */ /* 0x000fe20000000000 */
[----:B------:R-:W-:Y:S02]  /*1af0*/  UIADD3 UR5, UR41, 0x12180, URZ ;  /* 0x0001218029057890 */ /* 0x000fe4000fffe03f */
[----:B------:R-:W-:Y:S02]  /*1b00*/  USHF.R.U32.HI UR4, URZ, 0x4, UR4 ;  /* 0x000000043f047899 */ /* 0x000fe40008011604 */
[----:B------:R-:W-:-:S02]  /*1b10*/  USHF.R.U32.HI UR5, URZ, 0x4, UR5 ;  /* 0x000000043f057899 */ /* 0x000fc40008011605 */
[----:B------:R-:W-:Y:S02]  /*1b20*/  ULOP3.LUT UR4, UR4, 0x3fff, URZ, 0xc0, !UPT ;  /* 0x00003fff04047892 */ /* 0x000fe4000f8ec03f */
[----:B------:R-:W-:Y:S02]  /*1b30*/  ULOP3.LUT UR5, UR5, 0x3fff, URZ, 0xc0, !UPT ;  /* 0x00003fff05057892 */ /* 0x000fe4000f8ec03f */
[----:B------:R-:W-:Y:S02]  /*1b40*/  ULOP3.LUT UR8, UR4, 0x10000, URZ, 0xfc, !UPT ;  /* 0x0001000004087892 */ /* 0x000fe4000f8efc3f */
[----:B------:R-:W-:Y:S02]  /*1b50*/  ULOP3.LUT UR9, UR5, 0x10000, URZ, 0xfc, !UPT ;  /* 0x0001000005097892 */ /* 0x000fe4000f8efc3f */
[----:B------:R-:W-:Y:S02]  /*1b60*/  ULEA UR10, UR38, UR8, 0x9 ;  /* 0x00000008260a7291 */ /* 0x000fe4000f8e483f */
[----:B------:R-:W-:Y:S01]  /*1b70*/  ULEA UR11, UR38, UR9, 0xa ;  /* 0x00000009260b7291 */ /* 0x000fe2000f8e503f */
[----:B------:R-:W-:Y:S01]  /*1b80*/  UMOV UR5, 0x40000040 ;  /* 0x4000004000057882 */ /* 0x000fe20000000000 */
[----:B------:R-:W-:-:S03]  /*1b90*/  UMOV UR7, 0x40000040 ;  /* 0x4000004000077882 */ /* 0x000fc60000000000 */
[----:B------:R-:W-:Y:S02]  /*1ba0*/  UMOV UR4, UR10 ;  /* 0x0000000a00047c82 */ /* 0x000fe40008000000 */
[----:B------:R-:W-:Y:S02]  /*1bb0*/  UMOV UR6, UR11 ;  /* 0x0000000b00067c82 */ /* 0x000fe40008000000 */
[----:B------:R-:W-:Y:S01]  /*1bc0*/  HGMMA.64x128x8.F32.TF32 R24, gdesc[UR4], RZ, !UPT, gsb0 ;  /* 0x05e00000041879f0 */ /* 0x000fe2000c0028ff */
[----:B------:R-:W-:Y:S02]  /*1bd0*/  UIADD3 UR4, UR10, 0x2, URZ ;  /* 0x000000020a047890 */ /* 0x000fe4000fffe03f */
[----:B------:R-:W-:Y:S01]  /*1be0*/  UIADD3 UR6, UR11, 0x2, URZ ;  /* 0x000000020b067890 */ /* 0x000fe2000fffe03f */
[----:B------:R-:W-:Y:S01]  /*1bf0*/  UMOV UR5, 0x40000040 ;  /* 0x4000004000057882 */ /* 0x000fe20000000000 */
[----:B------:R-:W-:Y:S01]  /*1c00*/  UMOV UR7, 0x40000040 ;  /* 0x4000004000077882 */ /* 0x000fe20000000000 */
[----:B------:R-:W-:-:S02]  /*1c10*/  WARPGROUP.DEPBAR.LE gsb0, 0x0 ;  /* 0x00008000000079c5 */ /* 0x000fc40000010000 */
[----:B------:R-:W-:-:S06]  /*1c20*/  WARPGROUP.ARRIVE ;  /* 0x00000000000079c5 */ /* 0x000fcc0000000000 */
[----:B------:R-:W-:Y:S01]  /*1c30*/  HGMMA.64x128x8.F32.TF32 R24, gdesc[UR4], R24, gsb0 ;  /* 0x05e00000041879f0 */ /* 0x000fe20008002818 */
[----:B------:R-:W-:Y:S02]  /*1c40*/  UIADD3 UR4, UR10, 0x4, URZ ;  /* 0x000000040a047890 */ /* 0x000fe4000fffe03f */
[----:B------:R-:W-:Y:S01]  /*1c50*/  UIADD3 UR6, UR11, 0x4, URZ ;  /* 0x000000040b067890 */ /* 0x000fe2000fffe03f */
[----:B------:R-:W-:Y:S01]  /*1c60*/  UMOV UR5, 0x40000040 ;  /* 0x4000004000057882 */ /* 0x000fe20000000000 */
[----:B------:R-:W-:Y:S01]  /*1c70*/  UMOV UR7, 0x40000040 ;  /* 0x4000004000077882 */ /* 0x000fe20000000000 */
[----:B------:R-:W-:Y:S02]  /*1c80*/  WARPGROUP.DEPBAR.LE gsb0, 0x0 ;  /* 0x00008000000079c5 */ /* 0x000fe40000010000 */
        /* <DEDUP_REMOVED lines=8> */
[----:B------:R-:W-:Y:S03]  /*1d10*/  HGMMA.64x128x8.F32.TF32 R24, gdesc[UR4], R24, gsb0 ;  /* 0x05e00000041879f0 */ /* 0x000fe60008002818 */
[----:B------:R-:W-:Y:S02]  /*1d20*/  WARPGROUP.DEPBAR.LE gsb0, 0x0 ;  /* 0x00008000000079c5 */ /* 0x000fe40000010000 */
[----:B------:R-:W-:Y:S05]  /*1d30*/  @!P2 BRA `(.L_x_26) ;  /* 0x000000040014a947 */ /* 0x000fea0003800000 */
[----:B------:R-:W-:Y:S01]  /*1d40*/  UIADD3 UR4, UR38, 0x1, URZ ;  /* 0x0000000126047890 */ /* 0x000fe2000fffe03f */
[----:B01----:R-:W-:Y:S02]  /*1d50*/  IMAD.U32 R0, RZ, RZ, UR42 ;  /* 0x0000002aff007e24 */ /* 0x003fe4000f8e00ff */
[----:B------:R-:W-:Y:S01]  /*1d60*/  IMAD.U32 R3, RZ, RZ, UR38 ;  /* 0x00000026ff037e24 */ /* 0x000fe2000f8e00ff */
[----:B------:R-:W-:-:S04]  /*1d70*/  UISETP.NE.AND UP0, UPT, UR4, 0x9, UPT ;  /* 0x000000090400788c */ /* 0x000fc8000bf05270 */
[----:B------:R-:W-:Y:S02]  /*1d80*/  USEL UR5, URZ, 0x1, UP0 ;  /* 0x000000013f057887 */ /* 0x000fe40008000000 */
[----:B------:R-:W-:Y:S02]  /*1d90*/  USEL UR10, UR4, URZ, UP0 ;  /* 0x0000003f040a7287 */ /* 0x000fe40008000000 */
[----:B------:R-:W-:-:S06]  /*1da0*/  ULOP3.LUT UR5, UR39, UR5, URZ, 0x3c, !UPT ;  /* 0x0000000527057292 */ /* 0x000fcc000f8e3c3f */
[----:B------:R-:W-:-:S07]  /*1db0*/  IMAD.U32 R6, RZ, RZ, UR5 ;  /* 0x00000005ff067e24 */ /* 0x000fce000f8e00ff */
.L_x_33:
[----:B------:R-:W-:Y:S05]  /*1dc0*/  @!P0 BRA `(.L_x_27) ;  /* 0x0000000000048947 */ /* 0x000fea0003800000 */
[----:B------:R-:W-:Y:S01]  /*1dd0*/  BPT.TRAP 0x1 ;  /* 0x000000040000795c */ /* 0x000fe20000300000 */
.L_x_27:
[----:B------:R-:W-:Y:S01]  /*1de0*/  ULEA UR4, UR10, UR41, 0x3 ;  /* 0x000000290a047291 */ /* 0x000fe2000f8e183f */
[----:B------:R-:W-:-:S08]  /*1df0*/  SHF.L.U32 R4, R6, 0x1f, RZ ;  /* 0x0000001f06047819 */ /* 0x000fd000000006ff */
[----:B------:R0:W1:Y:S01]  /*1e00*/  SYNCS.PHASECHK.TRANS64.TRYWAIT P1, [UR4], R4 ;  /* 0x00000004ff0075a7 */ /* 0x0000620008020144 */
[----:B------:R-:W-:Y:S05]  /*1e10*/  @!P0 BRA `(.L_x_28) ;  /* 0x0000000000048947 */ /* 0x000fea0003800000 */
[----:B------:R-:W-:Y:S01]  /*1e20*/  BPT.TRAP 0x1 ;  /* 0x000000040000795c */ /* 0x000fe20000300000 */
.L_x_28:
[----:B-1----:R-:W-:Y:S05]  /*1e30*/  @P1 BRA `(.L_x_29) ;  /* 0x0000000000081947 */ /* 0x002fea0003800000 */
[----:B------:R-:W1:Y:S02]  /*1e40*/  SYNCS.PHASECHK.TRANS64.TRYWAIT P1, [UR4], R4 ;  /* 0x00000004ff0075a7 */ /* 0x000e640008020144 */
[----:B-1----:R-:W-:Y:S05]  /*1e50*/  @!P1 BRA `(.L_x_30) ;  /* 0x0000006000509947 */ /* 0x002fea0003800000 */
.L_x_29:
[----:B------:R-:W-:Y:S01]  /*1e60*/  ULEA UR11, UR10, UR8, 0x9 ;  /* 0x000000080a0b7291 */ /* 0x000fe2000f8e483f */
[----:B------:R-:W-:Y:S01]  /*1e70*/  WARPGROUP.ARRIVE ;  /* 0x00000000000079c5 */ /* 0x000fe20000000000 */
[----:B------:R-:W-:Y:S01]  /*1e80*/  ULEA UR12, UR10, UR9, 0xa ;  /* 0x000000090a0c7291 */ /* 0x000fe2000f8e503f */
[----:B------:R-:W-:Y:S01]  /*1e90*/  UMOV UR5, 0x40000040 ;  /* 0x4000004000057882 */ /* 0x000fe20000000000 */
[----:B------:R-:W-:-:S03]  /*1ea0*/  UMOV UR7, 0x40000040 ;  /* 0x4000004000077882 */ /* 0x000fc60000000000 */
[----:B------:R-:W-:Y:S02]  /*1eb0*/  UMOV UR4, UR11 ;  /* 0x0000000b00047c82 */ /* 0x000fe40008000000 */
[----:B------:R-:W-:Y:S02]  /*1ec0*/  UMOV UR6, UR12 ;  /* 0x0000000c00067c82 */ /* 0x000fe40008000000 */
[----:B------:R-:W-:Y:S01]  /*1ed0*/  HGMMA.64x128x8.F32.TF32 R24, gdesc[UR4], R24, gsb0 ;  /* 0x05e00000041879f0 */ /* 0x000fe20008002818 */
        /* <DEDUP_REMOVED lines=23> */
[----:B------:R-:W-:Y:S01]  /*2050*/  BPT.TRAP 0x1 ;  /* 0x000000040000795c */ /* 0x000fe20000300000 */
.L_x_31:
[----:B------:R-:W-:-:S13]  /*2060*/  ISETP.NE.AND P1, PT, R89, RZ, PT ;  /* 0x000000ff5900720c */ /* 0x000fda0003f25270 */
[----:B01----:R-:W-:-:S05]  /*2070*/  @P1 LEA R4, R3, UR41, 0x3 ;  /* 0x0000002903041c11 */ /* 0x003fca000f8e18ff */
[----:B------:R-:W-:-:S05]  /*2080*/  @P1 VIADD R5, R4, 0x48 ;  /* 0x0000004804051836 */ /* 0x000fca0000000000 */
[----:B------:R-:W-:-:S04]  /*2090*/  @P1 PRMT R5, R88, 0x654, R5 ;  /* 0x0000065458051816 */ /* 0x000fc80000000005 */
[----:B------:R0:W-:Y:S01]  /*20a0*/  @P1 SYNCS.ARRIVE.TRANS64.RED.A1T0 RZ, [R5+URZ], RZ ;  /* 0x000000ff05ff19a7 */ /* 0x0001e2000810043f */
[----:B------:R-:W-:-:S13]  /*20b0*/  ISETP.GT.U32.AND P1, PT, R23, 0x1, PT ;  /* 0x000000011700780c */ /* 0x000fda0003f24070 */
[----:B0-----:R-:W-:Y:S05]  /*20c0*/  @P1 BRA `(.L_x_32) ;  /* 0x0000000000041947 */ /* 0x001fea0003800000 */
[----:B------:R-:W-:Y:S01]  /*20d0*/  BPT.TRAP 0x1 ;  /* 0x000000040000795c */ /* 0x000fe20000300000 */
.L_x_32:
[----:B------:R-:W-:Y:S01]  /*20e0*/  UIADD3 UR10, UR10, 0x1, URZ ;  /* 0x000000010a0a7890 */ /* 0x000fe2000fffe03f */
[C---:B------:R-:W-:Y:S01]  /*20f0*/  ISETP.GT.AND P2, PT, R0.reuse, 0x1, PT ;  /* 0x000000010000780c */ /* 0x040fe20003f44270 */
[----:B------:R-:W-:Y:S02]  /*2100*/  VIADD R3, R3, 0x1 ;  /* 0x0000000103037836 */ /* 0x000fe40000000000 */
[----:B------:R-:W-:Y:S01]  /*2110*/  UISETP.NE.AND UP0, UPT, UR10, 0x9, UPT ;  /* 0x000000090a00788c */ /* 0x000fe2000bf05270 */
[----:B------:R-:W-:Y:S02]  /*2120*/  VIADD R0, R0, 0xffffffff ;  /* 0xffffffff00007836 */ /* 0x000fe40000000000 */
[C---:B------:R-:W-:Y:S01]  /*2130*/  ISETP.NE.AND P1, PT, R3.reuse, 0x9, PT ;  /* 0x000000090300780c */ /* 0x040fe20003f25270 */
[----:B------:R-:W-:Y:S02]  /*2140*/  USEL UR4, URZ, 0x1, UP0 ;  /* 0x000000013f047887 */ /* 0x000fe40008000000 */
[----:B------:R-:W-:Y:S01]  /*2150*/  USEL UR10, UR10, URZ, UP0 ;  /* 0x0000003f0a0a7287 */ /* 0x000fe20008000000 */
[----:B------:R-:W-:-:S03]  /*2160*/  SEL R3, R3, RZ, P1 ;  /* 0x000000ff03037207 */ /* 0x000fc60000800000 */
[----:B------:R-:W-:Y:S01]  /*2170*/  LOP3.LUT R6, R6, UR4, RZ, 0x3c, !PT ;  /* 0x0000000406067c12 */ /* 0x000fe2000f8e3cff */
[----:B------:R-:W-:Y:S07]  /*2180*/  @P2 BRA `(.L_x_33) ;  /* 0xfffffffc000c2947 */ /* 0x000fee000383ffff */
.L_x_26:
[----:B01----:R-:W0:Y:S01]  /*2190*/  LDC R0, c[0x0][0x28c] ;  /* 0x0000a300ff007b82 */ /* 0x003e220000000800 */
[----:B------:R-:W-:-:S04]  /*21a0*/  IMAD.U32 R3, RZ, RZ, UR47 ;  /* 0x0000002fff037e24 */ /* 0x000fc8000f8e00ff */
[----:B------:R1:W-:Y:S01]  /*21b0*/  SYNCS.ARRIVE.TRANS64.A1T0 RZ, [R3+UR46], RZ ;  /* 0x000000ff03ff79a7 */ /* 0x0003e2000810002e */
[----:B0-----:R-:W-:-:S13]  /*21c0*/  ISETP.GE.AND P1, PT, R0, 0x1, PT ;  /* 0x000000010000780c */ /* 0x001fda0003f26270 */
[----:B-1----:R-:W-:Y:S05]  /*21d0*/  @!P1 BRA `(.L_x_34) ;  /* 0x0000000000449947 */ /* 0x002fea0003800000 */
[----:B------:R-:W-:Y:S05]  /*21e0*/  @!P0 BRA `(.L_x_35) ;  /* 0x0000000000048947 */ /* 0x000fea0003800000 */
[----:B------:R-:W-:Y:S01]  /*21f0*/  BPT.TRAP 0x1 ;  /* 0x000000040000795c */ /* 0x000fe20000300000 */
.L_x_35:
[----:B------:R-:W-:-:S13]  /*2200*/  ISETP.NE.AND P0, PT, R89, RZ, PT ;  /* 0x000000ff5900720c */ /* 0x000fda0003f05270 */
[----:B------:R-:W-:-:S05]  /*2210*/  VOTEU.ANY UP0, P0 ;  /* 0x00000000003f7886 */ /* 0x000fca0000000100 */
[----:B------:R-:W-:-:S06]  /*2220*/  @UP0 UIADD3 UR4, UR38, UR42, URZ ;  /* 0x0000002a26040290 */ /* 0x000fcc000fffe03f */
[----:B------:R-:W-:Y:S02]  /*2230*/  IMAD.U32 R4, RZ, RZ, UR4 ;  /* 0x00000004ff047e24 */ /* 0x000fe4000f8e00ff */
[----:B------:R-:W-:Y:S02]  /*2240*/  IMAD.U32 R3, RZ, RZ, UR4 ;  /* 0x00000004ff037e24 */ /* 0x000fe4000f8e00ff */
[----:B------:R-:W-:-:S05]  /*2250*/  @P0 IMAD.WIDE.U32 R4, R4, 0x38e38e39, RZ ;  /* 0x38e38e3904040825 */ /* 0x000fca00078e00ff */
[----:B------:R-:W-:-:S05]  /*2260*/  @P0 SHF.R.U32.HI R0, RZ, 0x1, R5 ;  /* 0x00000001ff000819 */ /* 0x000fca0000011605 */
[----:B------:R-:W-:-:S05]  /*2270*/  @P0 IMAD R0, R0, -0x9, R3 ;  /* 0xfffffff700000824 */ /* 0x000fca00078e0203 */
[----:B------:R-:W-:-:S05]  /*2280*/  @P0 LEA R0, R0, UR41, 0x3 ;  /* 0x0000002900000c11 */ /* 0x000fca000f8e18ff */
[----:B------:R-:W-:-:S05]  /*2290*/  @P0 VIADD R3, R0, 0x48 ;  /* 0x0000004800030836 */ /* 0x000fca0000000000 */
[----:B------:R-:W-:-:S04]  /*22a0*/  @P0 PRMT R3, R88, 0x654, R3 ;  /* 0x0000065458030816 */ /* 0x000fc80000000003 */
[----:B------:R0:W-:Y:S01]  /*22b0*/  @P0 SYNCS.ARRIVE.TRANS64.RED.A1T0 RZ, [R3+URZ], RZ ;  /* 0x000000ff03ff09a7 */ /* 0x0001e2000810043f */
[----:B------:R-:W-:-:S13]  /*22c0*/  ISETP.GT.U32.AND P0, PT, R23, 0x1, PT ;  /* 0x000000011700780c */ /* 0x000fda0003f04070 */
[----:B0-----:R-:W-:Y:S05]  /*22d0*/  @P0 BRA `(.L_x_34) ;  /* 0x0000000000040947 */ /* 0x001fea0003800000 */
[----:B------:R-:W-:Y:S01]  /*22e0*/  BPT.TRAP 0x1 ;  /* 0x000000040000795c */ /* 0x000fe20000300000 */
.L_x_34:
[----:B------:R-:W-:Y:S01]  /*22f0*/  SHF.L.U32 R0, R105, 0x1f, RZ ;  /* 0x0000001f69007819 */ /* 0x000fe200000006ff */
[----:B------:R-:W-:Y:S01]  /*2300*/  UIADD3 UR38, UR38, UR45, URZ ;  /* 0x0000002d26267290 */ /* 0x000fe2000fffe03f */
[----:B------:R-:W-:Y:S01]  /*2310*/  SHF.R.S32.HI R9, RZ, 0x1f, R19 ;  /* 0x0000001fff097819 */ /* 0x000fe20000011413 */
[----:B------:R-:W-:Y:S01]  /*2320*/  UISETP.GE.U32.AND UP1, UPT, UR45, 0x9, UPT ;  /* 0x000000092d00788c */ /* 0x000fe2000bf26070 */
[----:B------:R-:W0:Y:S01]  /*2330*/  SYNCS.PHASECHK.TRANS64.TRYWAIT P0, [UR43+0x8], R0 ;  /* 0x00000800ff0075a7 */ /* 0x000e22000800016b */
[----:B------:R-:W-:-:S04]  /*2340*/  UISETP.GT.U32.AND UP0, UPT, UR38, 0x8, UPT ;  /* 0x000000082600788c */ /* 0x000fc8000bf04070 */
[----:B------:R-:W-:-:S04]  /*2350*/  UISETP.LT.U32.AND UP0, UPT, UR45, 0x9, UP0 ;  /* 0x000000092d00788c */ /* 0x000fc80008701070 */
[----:B------:R-:W-:Y:S02]  /*2360*/  USEL UR6, URZ, 0x1, !UP0 ;  /* 0x000000013f067887 */ /* 0x000fe4000c000000 */
[----:B------:R-:W-:Y:S02]  /*2370*/  @UP1 UIMAD.WIDE.U32 UR4, UR38, 0x38e38e39, URZ ;  /* 0x38e38e39260418a5 */ /* 0x000fe4000f8e003f */
[----:B------:R-:W-:Y:S02]  /*2380*/  ULOP3.LUT UR39, UR39, UR6, URZ, 0x3c, !UPT ;  /* 0x0000000627277292 */ /* 0x000fe4000f8e3c3f */
[----:B------:R-:W-:-:S04]  /*2390*/  @UP1 USHF.R.U32.HI UR4, URZ, 0x1, UR5 ;  /* 0x000000013f041899 */ /* 0x000fc80008011605 */
[----:B------:R-:W-:Y:S01]  /*23a0*/  @UP1 ULOP3.LUT UR39, UR39, 0x1, UR4, 0x78, !UPT ;  /* 0x0000000127271892 */ /* 0x000fe2000f8e7804 */
[----:B0-----:R-:W-:Y:S11]  /*23b0*/  @!P0 BRA `(.L_x_36) ;  /* 0x0000005c00108947 */ /* 0x001ff60003800000 */
.L_x_195:
[----:B------:R-:W-:Y:S01]  /*23c0*/  ULDC.64 UR4, c[0x0][0x5d0] ;  /* 0x0001740000047ab9 */ /* 0x000fe20000000a00 */
[----:B------:R-:W-:Y:S01]  /*23d0*/  ULDC UR6, c[0x0][0x284] ;  /* 0x0000a10000067ab9 */ /* 0x000fe20000000800 */
[----:B0-----:R-:W-:Y:S02]  /*23e0*/  IMAD R0, R9, UR4, RZ ;  /* 0x0000000409007c24 */ /* 0x001fe4000f8e02ff */
[----:B------:R-:W-:Y:S02]  /*23f0*/  IMAD.SHL.U32 R12, R18, 0x80, RZ ;  /* 0x00000080120c7824 */ /* 0x000fe400078e00ff */
[C---:B------:R-:W-:Y:S02]  /*2400*/  IMAD R3, R19.reuse, UR5, R0 ;  /* 0x0000000513037c24 */ /* 0x040fe4000f8e0200 */
[----:B------:R-:W-:Y:S01]  /*2410*/  IMAD.SHL.U32 R0, R22, 0x40, RZ ;  /* 0x0000004016007824 */ /* 0x000fe200078e00ff */
[----:B------:R-:W-:Y:S01]  /*2420*/  SHF.R.S32.HI R13, RZ, 0x1f, R12 ;  /* 0x0000001fff0d7819 */ /* 0x000fe2000001140c */
[----:B------:R-:W-:Y:S01]  /*2430*/  IMAD.WIDE.U32 R4, R19, UR4, R94 ;  /* 0x0000000413047c25 */ /* 0x000fe2000f8e005e */
[----:B------:R-:W-:-:S02]  /*2440*/  ULDC.64 UR4, c[0x0][0x5c8] ;  /* 0x0001720000047ab9 */ /* 0x000fc40000000a00 */
[----:B------:R-:W-:Y:S01]  /*2450*/  ISETP.GE.AND P0, PT, R0, UR6, PT ;  /* 0x0000000600007c0c */ /* 0x000fe2000bf06270 */
[----:B------:R-:W-:Y:S01]  /*2460*/  ULDC UR6, c[0x0][0x288] ;  /* 0x0000a20000067ab9 */ /* 0x000fe20000000800 */
[----:B------:R-:W-:Y:S01]  /*2470*/  IADD3 R4, P1, R12, R4, RZ ;  /* 0x000000040c047210 */ /* 0x000fe20007f3e0ff */
[----:B------:R-:W-:Y:S01]  /*2480*/  IMAD.WIDE R20, R22, 0x40, R92 ;  /* 0x0000004016147825 */ /* 0x000fe200078e025c */
[----:B------:R-:W-:Y:S02]  /*2490*/  ISETP.GE.OR P0, PT, R12, UR6, P0 ;  /* 0x000000060c007c0c */ /* 0x000fe40008706670 */
[----:B------:R-:W-:Y:S01]  /*24a0*/  IADD3.X R5, R13, R5, R3, P1, !PT ;  /* 0x000000050d057210 */ /* 0x000fe20000ffe403 */
[----:B------:R-:W-:-:S04]  /*24b0*/  IMAD R7, R21, UR4, RZ ;  /* 0x0000000415077c24 */ /* 0x000fc8000f8e02ff */
[C---:B------:R-:W-:Y:S02]  /*24c0*/  IMAD R7, R20.reuse, UR5, R7 ;  /* 0x0000000514077c24 */ /* 0x040fe4000f8e0207 */
[----:B------:R-:W-:-:S04]  /*24d0*/  IMAD.WIDE.U32 R106, R20, UR4, R4 ;  /* 0x00000004146a7c25 */ /* 0x000fc8000f8e0004 */
[----:B------:R-:W-:Y:S05]  /*24e0*/  @P0 BRA `(.L_x_37) ;  /* 0x0000003c00d80947 */ /* 0x000fea0003800000 */
[----:B-----5:R-:W-:Y:S01]  /*24f0*/  FSETP.NEU.AND P1, PT, R91, RZ, PT ;  /* 0x000000ff5b00720b */ /* 0x020fe20003f2d000 */
[----:B------:R-:W-:Y:S01]  /*2500*/  IMAD.IADD R3, R99, 0x1, -R12 ;  /* 0x0000000163037824 */ /* 0x000fe200078e0a0c */
[----:B------:R-:W-:Y:S01]  /*2510*/  BSSY B0, `(.L_x_37) ;  /* 0x00003f3000007945 */ /* 0x000fe20003800000 */
[----:B------:R-:W-:Y:S02]  /*2520*/  IMAD.IADD R0, R103, 0x1, -R0 ;  /* 0x0000000167007824 */ /* 0x000fe400078e0a00 */
[----:B------:R-:W-:Y:S01]  /*2530*/  IMAD.IADD R115, R107, 0x1, R7 ;  /* 0x000000016b737824 */ /* 0x000fe200078e0207 */
[----:B------:R-:W-:-:S04]  /*2540*/  ISETP.GT.AND P0, PT, R3, RZ, PT ;  /* 0x000000ff0300720c */ /* 0x000fc80003f04270 */
[----:B------:R-:W-:-:S03]  /*2550*/  ISETP.GT.AND P2, PT, R0, RZ, P0 ;  /* 0x000000ff0000720c */ /* 0x000fc60000744270 */
[----:B------:R-:W-:Y:S10]  /*2560*/  @!P1 BRA `(.L_x_38) ;  /* 0x0000002c001c9947 */ /* 0x000ff40003800000 */
[----:B------:R-:W0:Y:S01]  /*2570*/  LDC.64 R108, c[0x0][0x5b8] ;  /* 0x00016e00ff6c7b82 */ /* 0x000e220000000a00 */
[----:B------:R-:W-:-:S07]  /*2580*/  ULDC.64 UR4, c[0x0][0x5c0] ;  /* 0x0001700000047ab9 */ /* 0x000fce0000000a00 */
[----:B------:R-:W1:Y:S08]  /*2590*/  LDC.64 R110, c[0x0][0x5b0] ;  /* 0x00016c00ff6e7b82 */ /* 0x000e700000000a00 */
[----:B------:R-:W2:Y:S01]  /*25a0*/  LDC.64 R112, c[0x0][0x5a8] ;  /* 0x00016a00ff707b82 */ /* 0x000ea20000000a00 */
[-C--:B0-----:R-:W-:Y:S02]  /*25b0*/  IMAD R6, R9, R108.reuse, RZ ;  /* 0x0000006c09067224 */ /* 0x081fe400078e02ff */
[----:B------:R-:W-:-:S04]  /*25c0*/  IMAD.WIDE.U32 R4, R19, R108, R94 ;  /* 0x0000006c13047225 */ /* 0x000fc800078e005e */
[----:B------:R-:W-:Y:S01]  /*25d0*/  IMAD R107, R19, R109, R6 ;  /* 0x0000006d136b7224 */ /* 0x000fe200078e0206 */
[----:B------:R-:W-:Y:S01]  /*25e0*/  IADD3 R6, P1, R12, R4, RZ ;  /* 0x000000040c067210 */ /* 0x000fe20007f3e0ff */
[----:B-1----:R-:W-:-:S03]  /*25f0*/  IMAD R4, R21, R110, RZ ;  /* 0x0000006e15047224 */ /* 0x002fc600078e02ff */
[----:B------:R-:W-:Y:S01]  /*2600*/  IADD3.X R7, R13, R5, R107, P1, !PT ;  /* 0x000000050d077210 */ /* 0x000fe20000ffe46b */
[C---:B------:R-:W-:Y:S02]  /*2610*/  IMAD R21, R20.reuse, R111, R4 ;  /* 0x0000006f14157224 */ /* 0x040fe400078e0204 */
[----:B------:R-:W-:-:S04]  /*2620*/  IMAD.WIDE.U32 R4, R20, R110, R6 ;  /* 0x0000006e14047225 */ /* 0x000fc800078e0006 */
[----:B------:R-:W-:Y:S01]  /*2630*/  IMAD.IADD R5, R5, 0x1, R21 ;  /* 0x0000000105057824 */ /* 0x000fe200078e0215 */
[----:B--2---:R-:W-:-:S04]  /*2640*/  LEA R10, P1, R4, R112, 0x2 ;  /* 0x00000070040a7211 */ /* 0x004fc800078210ff */
[----:B------:R-:W-:-:S05]  /*2650*/  LEA.HI.X R11, R4, R113, R5, 0x2, P1 ;  /* 0x00000071040b7211 */ /* 0x000fca00008f1405 */
[----:B------:R0:W2:Y:S01]  /*2660*/  @P2 LDG.E.LTC128B R18, desc[UR36][R10.64] ;  /* 0x000000240a122981 */ /* 0x0000a2000c1e1920 */
[----:B------:R-:W-:Y:S01]  /*2670*/  IMAD.WIDE.U32 R4, R20, R110, R12 ;  /* 0x0000006e14047225 */ /* 0x000fe200078e000c */
[----:B------:R-:W-:Y:S01]  /*2680*/  LEA R8, P3, R106, UR4, 0x2 ;  /* 0x000000046a087c11 */ /* 0x000fe2000f8610ff */
[----:B------:R-:W-:Y:S01]  /*2690*/  BSSY B1, `(.L_x_39) ;  /* 0x0000014000017945 */ /* 0x000fe20003800000 */
[----:B------:R-:W-:Y:S02]  /*26a0*/  IADD3 R14, P1, R94, R4, RZ ;  /* 0x000000045e0e7210 */ /* 0x000fe40007f3e0ff */
[----:B------:R-:W-:Y:S02]  /*26b0*/  LEA.HI.X R9, R106, UR5, R115, 0x2, P3 ;  /* 0x000000056a097c11 */ /* 0x000fe400098f1473 */
[----:B------:R-:W-:Y:S01]  /*26c0*/  IADD3.X R15, R95, R21, R5, P1, !PT ;  /* 0x000000155f0f7210 */ /* 0x000fe20000ffe405 */
[----:B0-----:R-:W-:Y:S01]  /*26d0*/  IMAD.SHL.U32 R10, R110, 0x8, RZ ;  /* 0x000000086e0a7824 */ /* 0x001fe200078e00ff */
[----:B------:R-:W-:-:S02]  /*26e0*/  ISETP.GT.AND P1, PT, R3, 0x1, PT ;  /* 0x000000010300780c */ /* 0x000fc40003f24270 */
[----:B------:R-:W-:Y:S01]  /*26f0*/  SHF.L.U64.HI R11, R110, 0x3, R111 ;  /* 0x000000036e0b7819 */ /* 0x000fe2000001026f */
[----:B------:R-:W-:Y:S01]  /*2700*/  IMAD.WIDE.U32 R14, R19, R108, R14 ;  /* 0x0000006c130e7225 */ /* 0x000fe200078e000e */
[----:B------:R-:W-:-:S03]  /*2710*/  ISETP.GT.AND P3, PT, R0, RZ, P1 ;  /* 0x000000ff0000720c */ /* 0x000fc60000f64270 */
[----:B------:R-:W-:Y:S01]  /*2720*/  IMAD.WIDE.U32 R10, R20, R110, R10 ;  /* 0x0000006e140a7225 */ /* 0x000fe200078e000a */
[----:B--2---:R-:W-:-:S05]  /*2730*/  LOP3.LUT R4, R18, 0xffffe000, RZ, 0xc0, !PT ;  /* 0xffffe00012047812 */ /* 0x004fca00078ec0ff */
[----:B------:R-:W-:Y:S01]  /*2740*/  FMUL R5, R4, R91 ;  /* 0x0000005b04057220 */ /* 0x000fe20000400000 */
[----:B------:R-:W-:-:S03]  /*2750*/  LEA R4, P4, R14, R112, 0x2 ;  /* 0x000000700e047211 */ /* 0x000fc600078810ff */
[----:B------:R-:W-:Y:S01]  /*2760*/  FFMA R109, R24, R90, R5 ;  /* 0x0000005a186d7223 */ /* 0x000fe20000000005 */
[----:B------:R-:W-:-:S04]  /*2770*/  IMAD.IADD R5, R107, 0x1, R15 ;  /* 0x000000016b057824 */ /* 0x000fc800078e020f */
[----:B------:R-:W-:Y:S02]  /*2780*/  F2FP.TF32.F32.PACK_B R109, R109 ;  /* 0x0000006dff6d723e */ /* 0x000fe400024050ff */
[----:B------:R-:W-:-:S03]  /*2790*/  LEA.HI.X R5, R14, R113, R5, 0x2, P4 ;  /* 0x000000710e057211 */ /* 0x000fc600020f1405 */
[----:B------:R0:W-:Y:S01]  /*27a0*/  @P2 STG.E desc[UR36][R8.64], R109 ;  /* 0x0000006d08002986 */ /* 0x0001e2000c101924 */
[----:B------:R-:W-:Y:S05]  /*27b0*/  @!P3 BRA `(.L_x_40) ;  /* 0x000000000004b947 */ /* 0x000fea0003800000 */
[----:B------:R1:W5:Y:S02]  /*27c0*/  LDG.E.LTC128B R18, desc[UR36][R4.64+0x4] ;  /* 0x0000042404127981 */ /* 0x000364000c1e1920 */
.L_x_40:
[----:B------:R-:W-:Y:S05]  /*27d0*/  BSYNC B1 ;  /* 0x0000000000017941 */ /* 0x000fea0003800000 */
.L_x_39:
[----:B-----5:R-:W-:Y:S01]  /*27e0*/  LOP3.LUT R14, R18, 0xffffe000, RZ, 0xc0, !PT ;  /* 0xffffe000120e7812 */ /* 0x020fe200078ec0ff */
[----:B------:R-:W-:Y:S01]  /*27f0*/  IMAD.IADD R21, R21, 0x1, R11 ;  /* 0x0000000115157824 */ /* 0x000fe200078e020b */
[----:B------:R-:W-:Y:S02]  /*2800*/  IADD3 R6, P2, R6, R10, RZ ;  /* 0x0000000a06067210 */ /* 0x000fe40007f5e0ff */
[----:B------:R-:W-:Y:S01]  /*2810*/  ISETP.GT.AND P0, PT, R0, 0x8, P0 ;  /* 0x000000080000780c */ /* 0x000fe20000704270 */
[----:B------:R-:W-:Y:S02]  /*2820*/  FMUL R14, R14, R91 ;  /* 0x0000005b0e0e7220 */ /* 0x000fe40000400000 */
[----:B------:R-:W-:Y:S02]  /*2830*/  IMAD.X R7, R21, 0x1, R7, P2 ;  /* 0x0000000115077824 */ /* 0x000fe400010e0607 */
[----:B------:R-:W-:Y:S01]  /*2840*/  FFMA R25, R25, R90, R14 ;  /* 0x0000005a19197223 */ /* 0x000fe2000000000e */
[----:B------:R-:W-:-:S04]  /*2850*/  LEA R14, P2, R6, R112, 0x2 ;  /* 0x00000070060e7211 */ /* 0x000fc800078410ff */
[----:B------:R-:W-:Y:S01]  /*2860*/  LEA.HI.X R15, R6, R113, R7, 0x2, P2 ;  /* 0x00000071060f7211 */ /* 0x000fe200010f1407 */
[----:B------:R-:W-:Y:S01]  /*2870*/  @P3 IMAD.MOV.U32 R6, RZ, RZ, R8 ;  /* 0x000000ffff063224 */ /* 0x000fe200078e0008 */
[----:B------:R-:W-:Y:S01]  /*2880*/  F2FP.TF32.F32.PACK_B R25, R25 ;  /* 0x00000019ff19723e */ /* 0x000fe200024050ff */
[----:B------:R-:W-:-:S05]  /*2890*/  @P3 IMAD.MOV.U32 R7, RZ, RZ, R9 ;  /* 0x000000ffff073224 */ /* 0x000fca00078e0009 */
[----:B------:R2:W-:Y:S04]  /*28a0*/  @P3 STG.E desc[UR36][R6.64+0x4], R25 ;  /* 0x0000041906003986 */ /* 0x0005e8000c101924 */
[----:B------:R-:W3:Y:S01]  /*28b0*/  @P0 LDG.E.LTC128B R18, desc[UR36][R14.64] ;  /* 0x000000240e120981 */ /* 0x000ee2000c1e1920 */
[----:B------:R-:W-:Y:S01]  /*28c0*/  IADD3 R12, P2, P3, R94, R10, R12 ;  /* 0x0000000a5e0c7210 */ /* 0x000fe20007b5e00c */
[----:B------:R-:W-:Y:S01]  /*28d0*/  BSSY B1, `(.L_x_41) ;  /* 0x0000011000017945 */ /* 0x000fe20003800000 */
[----:B------:R-:W-:Y:S02]  /*28e0*/  ISETP.GT.AND P1, PT, R0, 0x8, P1 ;  /* 0x000000080000780c */ /* 0x000fe40000f24270 */
[----:B------:R-:W-:-:S03]  /*28f0*/  IADD3.X R13, R95, R21, R13, P2, P3 ;  /* 0x000000155f0d7210 */ /* 0x000fc600017e640d */
[----:B------:R-:W-:Y:S01]  /*2900*/  IMAD.WIDE.U32 R12, R19, R108, R12 ;  /* 0x0000006c130c7225 */ /* 0x000fe200078e000c */
[----:B------:R-:W-:-:S03]  /*2910*/  SHF.L.U64.HI R19, R96, 0x2, R97 ;  /* 0x0000000260137819 */ /* 0x000fc60000010261 */
[----:B------:R-:W-:Y:S01]  /*2920*/  IMAD.IADD R13, R107, 0x1, R13 ;  /* 0x000000016b0d7824 */ /* 0x000fe200078e020d */
[----:B--2---:R-:W-:-:S04]  /*2930*/  LEA R6, P3, R12, R112, 0x2 ;  /* 0x000000700c067211 */ /* 0x004fc800078610ff */
[----:B------:R-:W-:Y:S02]  /*2940*/  LEA.HI.X R7, R12, R113, R13, 0x2, P3 ;  /* 0x000000710c077211 */ /* 0x000fe400018f140d */
[----:B---3--:R-:W-:-:S05]  /*2950*/  LOP3.LUT R10, R18, 0xffffe000, RZ, 0xc0, !PT ;  /* 0xffffe000120a7812 */ /* 0x008fca00078ec0ff */
[----:B------:R-:W-:Y:S01]  /*2960*/  FMUL R11, R10, R91 ;  /* 0x0000005b0a0b7220 */ /* 0x000fe20000400000 */
[----:B------:R-:W-:-:S03]  /*2970*/  LEA R10, P2, R96, R8, 0x2 ;  /* 0x00000008600a7211 */ /* 0x000fc600078410ff */
[----:B------:R-:W-:Y:S02]  /*2980*/  FFMA R21, R26, R90, R11 ;  /* 0x0000005a1a157223 */ /* 0x000fe4000000000b */
[----:B------:R-:W-:-:S03]  /*2990*/  IMAD.X R11, R19, 0x1, R9, P2 ;  /* 0x00000001130b7824 */ /* 0x000fc600010e0609 */
[----:B------:R-:W-:-:S05]  /*29a0*/  F2FP.TF32.F32.PACK_B R21, R21 ;  /* 0x00000015ff15723e */ /* 0x000fca00024050ff */
[----:B------:R2:W-:Y:S01]  /*29b0*/  @P0 STG.E desc[UR36][R10.64], R21 ;  /* 0x000000150a000986 */ /* 0x0005e2000c101924 */
[----:B------:R-:W-:Y:S05]  /*29c0*/  @!P1 BRA `(.L_x_42) ;  /* 0x0000000000049947 */ /* 0x000fea0003800000 */
[----:B------:R3:W5:Y:S02]  /*29d0*/  LDG.E.LTC128B R18, desc[UR36][R6.64+0x4] ;  /* 0x0000042406127981 */ /* 0x000764000c1e1920 */
.L_x_42:
[----:B------:R-:W-:Y:S05]  /*29e0*/  BSYNC B1 ;  /* 0x0000000000017941 */ /* 0x000fea0003800000 */
.L_x_41:
[----:B-----5:R-:W-:Y:S01]  /*29f0*/  LOP3.LUT R12, R18, 0xffffe000, RZ, 0xc0, !PT ;  /* 0xffffe000120c7812 */ /* 0x020fe200078ec0ff */
[----:B------:R-:W-:Y:S01]  /*2a00*/  BSSY B1, `(.L_x_43) ;  /* 0x0000009000017945 */ /* 0x000fe20003800000 */
[----:B------:R-:W-:-:S03]  /*2a10*/  ISETP.GT.AND P0, PT, R3, 0x8, PT ;  /* 0x000000080300780c */ /* 0x000fc60003f04270 */
[----:B------:R-:W-:Y:S01]  /*2a20*/  FMUL R12, R12, R91 ;  /* 0x0000005b0c0c7220 */ /* 0x000fe20000400000 */
[----:B------:R-:W-:-:S03]  /*2a30*/  ISETP.GT.AND P2, PT, R0, RZ, P0 ;  /* 0x000000ff0000720c */ /* 0x000fc60000744270 */
[----:B------:R-:W-:-:S05]  /*2a40*/  FFMA R27, R27, R90, R12 ;  /* 0x0000005a1b1b7223 */ /* 0x000fca000000000c */
[----:B------:R-:W-:-:S05]  /*2a50*/  F2FP.TF32.F32.PACK_B R27, R27 ;  /* 0x0000001bff1b723e */ /* 0x000fca00024050ff */
[----:B------:R4:W-:Y:S01]  /*2a60*/  @P1 STG.E desc[UR36][R10.64+0x4], R27 ;  /* 0x0000041b0a001986 */ /* 0x0009e2000c101924 */
[----:B------:R-:W-:Y:S05]  /*2a70*/  @!P2 BRA `(.L_x_44) ;  /* 0x000000000004a947 */ /* 0x000fea0003800000 */
[----:B------:R0:W5:Y:S02]  /*2a80*/  LDG.E.LTC128B R18, desc[UR36][R4.64+0x20] ;  /* 0x0000202404127981 */ /* 0x000164000c1e1920 */
.L_x_44:
[----:B------:R-:W-:Y:S05]  /*2a90*/  BSYNC B1 ;  /* 0x0000000000017941 */ /* 0x000fea0003800000 */
.L_x_43:
        /* <DEDUP_REMOVED lines=10> */
.L_x_46:
[----:B------:R-:W-:Y:S05]  /*2b40*/  BSYNC B1 ;  /* 0x0000000000017941 */ /* 0x000fea0003800000 */
.L_x_45:
[----:B-----5:R-:W-:Y:S01]  /*2b50*/  LOP3.LUT R12, R18, 0xffffe000, RZ, 0xc0, !PT ;  /* 0xffffe000120c7812 */ /* 0x020fe200078ec0ff */
[----:B------:R-:W-:Y:S01]  /*2b60*/  BSSY B1, `(.L_x_47) ;  /* 0x0000008000017945 */ /* 0x000fe20003800000 */
[----:B------:R-:W-:-:S03]  /*2b70*/  ISETP.GT.AND P0, PT, R0, 0x8, P0 ;  /* 0x000000080000780c */ /* 0x000fc60000704270 */
[----:B------:R-:W-:-:S04]  /*2b80*/  FMUL R12, R12, R91 ;  /* 0x0000005b0c0c7220 */ /* 0x000fc80000400000 */
[----:B------:R-:W-:-:S05]  /*2b90*/  FFMA R29, R29, R90, R12 ;  /* 0x0000005a1d1d7223 */ /* 0x000fca000000000c */
[----:B------:R-:W-:-:S05]  /*2ba0*/  F2FP.TF32.F32.PACK_B R29, R29 ;  /* 0x0000001dff1d723e */ /* 0x000fca00024050ff */
[----:B------:R0:W-:Y:S01]  /*2bb0*/  @P3 STG.E desc[UR36][R8.64+0x24], R29 ;  /* 0x0000241d08003986 */ /* 0x0001e2000c101924 */
[----:B------:R-:W-:Y:S05]  /*2bc0*/  @!P0 BRA `(.L_x_48) ;  /* 0x0000000000048947 */ /* 0x000fea0003800000 */
[----:B------:R0:W5:Y:S02]  /*2bd0*/  LDG.E.LTC128B R18, desc[UR36][R6.64+0x20] ;  /* 0x0000202406127981 */ /* 0x000164000c1e1920 */
.L_x_48:
[----:B------:R-:W-:Y:S05]  /*2be0*/  BSYNC B1 ;  /* 0x0000000000017941 */ /* 0x000fea0003800000 */
.L_x_47:
[----:B-----5:R-:W-:Y:S01]  /*2bf0*/  LOP3.LUT R12, R18, 0xffffe000, RZ, 0xc0, !PT ;  /* 0xffffe000120c7812 */ /* 0x020fe200078ec0ff */
[----:B------:R-:W-:Y:S01]  /*2c00*/  BSSY B1, `(.L_x_49) ;  /* 0x0000008000017945 */ /* 0x000fe20003800000 */
[----:B------:R-:W-:-:S03]  /*2c10*/  ISETP.GT.AND P1, PT, R0, 0x8, P1 ;  /* 0x000000080000780c */ /* 0x000fc60000f24270 */
[----:B0-----:R-:W-:-:S04]  /*2c20*/  FMUL R13, R12, R91 ;  /* 0x0000005b0c0d7220 */ /* 0x001fc80000400000 */
[----:B------:R-:W-:-:S05]  /*2c30*/  FFMA R13, R30, R90, R13 ;  /* 0x0000005a1e0d7223 */ /* 0x000fca000000000d */
[----:B------:R-:W-:-:S05]  /*2c40*/  F2FP.TF32.F32.PACK_B R13, R13 ;  /* 0x0000000dff0d723e */ /* 0x000fca00024050ff */
[----:B------:R0:W-:Y:S01]  /*2c50*/  @P0 STG.E desc[UR36][R10.64+0x20], R13 ;  /* 0x0000200d0a000986 */ /* 0x0001e2000c101924 */
[----:B------:R-:W-:Y:S05]  /*2c60*/  @!P1 BRA `(.L_x_50) ;  /* 0x0000000000049947 */ /* 0x000fea0003800000 */
[----:B------:R0:W5:Y:S02]  /*2c70*/  LDG.E.LTC128B R18, desc[UR36][R6.64+0x24] ;  /* 0x0000242406127981 */ /* 0x000164000c1e1920 */
.L_x_50:
[----:B------:R-:W-:Y:S05]  /*2c80*/  BSYNC B1 ;  /* 0x0000000000017941 */ /* 0x000fea0003800000 */
.L_x_49:
        /* <DEDUP_REMOVED lines=10> */
.L_x_52:
[----:B------:R-:W-:Y:S05]  /*2d30*/  BSYNC B1 ;  /* 0x0000000000017941 */ /* 0x000fea0003800000 */
.L_x_51:
[----:B-----5:R-:W-:Y:S01]  /*2d40*/  LOP3.LUT R12, R18, 0xffffe000, RZ, 0xc0, !PT ;  /* 0xffffe000120c7812 */ /* 0x020fe200078ec0ff */
[----:B------:R-:W-:Y:S01]  /*2d50*/  BSSY B1, `(.L_x_53) ;  /* 0x0000009000017945 */ /* 0x000fe20003800000 */
[----:B------:R-:W-:-:S03]  /*2d60*/  ISETP.GT.AND P1, PT, R3, 0x11, PT ;  /* 0x000000110300780c */ /* 0x000fc60003f24270 */
[----:B0-----:R-:W-:Y:S01]  /*2d70*/  FMUL R13, R12, R91 ;  /* 0x0000005b0c0d7220 */ /* 0x001fe20000400000 */
[----:B------:R-:W-:-:S03]  /*2d80*/  ISETP.GT.AND P3, PT, R0, RZ, P1 ;  /* 0x000000ff0000720c */ /* 0x000fc60000f64270 */
[----:B------:R-:W-:-:S05]  /*2d90*/  FFMA R13, R32, R90, R13 ;  /* 0x0000005a200d7223 */ /* 0x000fca000000000d */
[----:B------:R-:W-:-:S05]  /*2da0*/  F2FP.TF32.F32.PACK_B R13, R13 ;  /* 0x0000000dff0d723e */ /* 0x000fca00024050ff */
[----:B------:R0:W-:Y:S01]  /*2db0*/  @P2 STG.E desc[UR36][R8.64+0x40], R13 ;  /* 0x0000400d08002986 */ /* 0x0001e2000c101924 */
[----:B------:R-:W-:Y:S05]  /*2dc0*/  @!P3 BRA `(.L_x_54) ;  /* 0x000000000004b947 */ /* 0x000fea0003800000 */
[----:B------:R0:W5:Y:S02]  /*2dd0*/  LDG.E.LTC128B R18, desc[UR36][R4.64+0x44] ;  /* 0x0000442404127981 */ /* 0x000164000c1e1920 */
.L_x_54:
[----:B------:R-:W-:Y:S05]  /*2de0*/  BSYNC B1 ;  /* 0x0000000000017941 */ /* 0x000fea0003800000 */
.L_x_53:
        /* <DEDUP_REMOVED lines=9> */
.L_x_56:
[----:B------:R-:W-:Y:S05]  /*2e80*/  BSYNC B1 ;  /* 0x0000000000017941 */ /* 0x000fea0003800000 */
.L_x_55:
        /* <DEDUP_REMOVED lines=9> */
.L_x_58:
[----:B------:R-:W-:Y:S05]  /*2f20*/  BSYNC B1 ;  /* 0x0000000000017941 */ /* 0x000fea0003800000 */
.L_x_57:
        /* <DEDUP_REMOVED lines=10> */
.L_x_60:
[----:B------:R-:W-:Y:S05]  /*2fd0*/  BSYNC B1 ;  /* 0x0000000000017941 */ /* 0x000fea0003800000 */
.L_x_59:
        /* <DEDUP_REMOVED lines=10> */
.L_x_62:
[----:B------:R-:W-:Y:S05]  /*3080*/  BSYNC B1 ;  /* 0x0000000000017941 */ /* 0x000fea0003800000 */
.L_x_61:
        /* <DEDUP_REMOVED lines=9> */
.L_x_64:
[----:B------:R-:W-:Y:S05]  /*3120*/  BSYNC B1 ;  /* 0x0000000000017941 */ /* 0x000fea0003800000 */
.L_x_63:
        /* <DEDUP_REMOVED lines=9> */
.L_x_66:
[----:B------:R-:W-:Y:S05]  /*31c0*/  BSYNC B1 ;  /* 0x0000000000017941 */ /* 0x000fea0003800000 */
.L_x_65:
        /* <DEDUP_REMOVED lines=10> */
.L_x_68:
[----:B------:R-:W-:Y:S05]  /*3270*/  BSYNC B1 ;  /* 0x0000000000017941 */ /* 0x000fea0003800000 */
.L_x_67:
        /* <DEDUP_REMOVED lines=10> */
.L_x_70:
[----:B------:R-:W-:Y:S05]  /*3320*/  BSYNC B1 ;  /* 0x0000000000017941 */ /* 0x000fea0003800000 */
.L_x_69:
        /* <DEDUP_REMOVED lines=9> */
.L_x_72:
[----:B------:R-:W-:Y:S05]  /*33c0*/  BSYNC B1 ;  /* 0x0000000000017941 */ /* 0x000fea0003800000 */
.L_x_71:
        /* <DEDUP_REMOVED lines=9> */
.L_x_74:
[----:B------:R-:W-:Y:S05]  /*3460*/  BSYNC B1 ;  /* 0x0000000000017941 */ /* 0x000fea0003800000 */
.L_x_73:
        /* <DEDUP_REMOVED lines=10> */
.L_x_76:
[----:B------:R-:W-:Y:S05]  /*3510*/  BSYNC B1 ;  /* 0x0000000000017941 */ /* 0x000fea0003800000 */
.L_x_75:
        /* <DEDUP_REMOVED lines=10> */
.L_x_78:
[----:B------:R-:W-:Y:S05]  /*35c0*/  BSYNC B1 ;  /* 0x0000000000017941 */ /* 0x000fea0003800000 */
.L_x_77:
        /* <DEDUP_REMOVED lines=9> */
.L_x_80:
[----:B------:R-:W-:Y:S05]  /*3660*/  BSYNC B1 ;  /* 0x0000000000017941 */ /* 0x000fea0003800000 */
.L_x_79:
        /* <DEDUP_REMOVED lines=9> */
.L_x_82:
[----:B------:R-:W-:Y:S05]  /*3700*/  BSYNC B1 ;  /* 0x0000000000017941 */ /* 0x000fea0003800000 */
.L_x_81:
        /* <DEDUP_REMOVED lines=10> */
.L_x_84:
[----:B------:R-:W-:Y:S05]  /*37b0*/  BSYNC B1 ;  /* 0x0000000000017941 */ /* 0x000fea0003800000 */
.L_x_83:
        /* <DEDUP_REMOVED lines=10> */
.L_x_86:
[----:B------:R-:W-:Y:S05]  /*3860*/  BSYNC B1 ;  /* 0x0000000000017941 */ /* 0x000fea0003800000 */
.L_x_85:
        /* <DEDUP_REMOVED lines=9> */
.L_x_88:
[----:B------:R-:W-:Y:S05]  /*3900*/  BSYNC B1 ;  /* 0x0000000000017941 */ /* 0x000fea0003800000 */
.L_x_87:
        /* <DEDUP_REMOVED lines=9> */
.L_x_90:
[----:B------:R-:W-:Y:S05]  /*39a0*/  BSYNC B1 ;  /* 0x0000000000017941 */ /* 0x000fea0003800000 */
.L_x_89:
        /* <DEDUP_REMOVED lines=10> */
.L_x_92:
[----:B------:R-:W-:Y:S05]  /*3a50*/  BSYNC B1 ;  /* 0x0000000000017941 */ /* 0x000fea0003800000 */
.L_x_91:
        /* <DEDUP_REMOVED lines=10> */
.L_x_94:
[----:B------:R-:W-:Y:S05]  /*3b00*/  BSYNC B1 ;  /* 0x0000000000017941 */ /* 0x000fea0003800000 */
.L_x_93:
        /* <DEDUP_REMOVED lines=9> */
.L_x_96:
[----:B------:R-:W-:Y:S05]  /*3ba0*/  BSYNC B1 ;  /* 0x0000000000017941 */ /* 0x000fea0003800000 */
.L_x_95:
        /* <DEDUP_REMOVED lines=9> */
.L_x_98:
[----:B------:R-:W-:Y:S05]  /*3c40*/  BSYNC B1 ;  /* 0x0000000000017941 */ /* 0x000fea0003800000 */
.L_x_97:
        /* <DEDUP_REMOVED lines=10> */
.L_x_100:
[----:B------:R-:W-:Y:S05]  /*3cf0*/  BSYNC B1 ;  /* 0x0000000000017941 */ /* 0x000fea0003800000 */
.L_x_99:
        /* <DEDUP_REMOVED lines=10> */
.L_x_102:
[----:B------:R-:W-:Y:S05]  /*3da0*/  BSYNC B1 ;  /* 0x0000000000017941 */ /* 0x000fea0003800000 */
.L_x_101:
        /* <DEDUP_REMOVED lines=9> */
.L_x_104:
[----:B------:R-:W-:Y:S05]  /*3e40*/  BSYNC B1 ;  /* 0x0000000000017941 */ /* 0x000fea0003800000 */
.L_x_103:
        /* <DEDUP_REMOVED lines=9> */
.L_x_106:
[----:B------:R-:W-:Y:S05]  /*3ee0*/  BSYNC B1 ;  /* 0x0000000000017941 */ /* 0x000fea0003800000 */
.L_x_105:
        /* <DEDUP_REMOVED lines=10> */
.L_x_108:
[----:B------:R-:W-:Y:S05]  /*3f90*/  BSYNC B1 ;  /* 0x0000000000017941 */ /* 0x000fea0003800000 */
.L_x_107:
        /* <DEDUP_REMOVED lines=10> */
.L_x_110:
[----:B------:R-:W-:Y:S05]  /*4040*/  BSYNC B1 ;  /* 0x0000000000017941 */ /* 0x000fea0003800000 */
.L_x_109:
        /* <DEDUP_REMOVED lines=9> */
.L_x_112:
[----:B------:R-:W-:Y:S05]  /*40e0*/  BSYNC B1 ;  /* 0x0000000000017941 */ /* 0x000fea0003800000 */
.L_x_111:
        /* <DEDUP_REMOVED lines=9> */
.L_x_114:
[----:B------:R-:W-:Y:S05]  /*4180*/  BSYNC B1 ;  /* 0x0000000000017941 */ /* 0x000fea0003800000 */
.L_x_113:
        /* <DEDUP_REMOVED lines=10> */
.L_x_116:
[----:B------:R-:W-:Y:S05]  /*4230*/  BSYNC B1 ;  /* 0x0000000000017941 */ /* 0x000fea0003800000 */
.L_x_115:
        /* <DEDUP_REMOVED lines=10> */
.L_x_118:
[----:B------:R-:W-:Y:S05]  /*42e0*/  BSYNC B1 ;  /* 0x0000000000017941 */ /* 0x000fea0003800000 */
.L_x_117:
        /* <DEDUP_REMOVED lines=9> */
.L_x_120:
[----:B------:R-:W-:Y:S05]  /*4380*/  BSYNC B1 ;  /* 0x0000000000017941 */ /* 0x000fea0003800000 */
.L_x_119:
        /* <DEDUP_REMOVED lines=9> */
.L_x_122:
[----:B------:R-:W-:Y:S05]  /*4420*/  BSYNC B1 ;  /* 0x0000000000017941 */ /* 0x000fea0003800000 */
.L_x_121:
        /* <DEDUP_REMOVED lines=10> */
.L_x_124:
[----:B------:R-:W-:Y:S05]  /*44d0*/  BSYNC B1 ;  /* 0x0000000000017941 */ /* 0x000fea0003800000 */
.L_x_123:
        /* <DEDUP_REMOVED lines=10> */
.L_x_126:
[----:B------:R-:W-:Y:S05]  /*4580*/  BSYNC B1 ;  /* 0x0000000000017941 */ /* 0x000fea0003800000 */
.L_x_125:
        /* <DEDUP_REMOVED lines=9> */
.L_x_128:
[----:B------:R-:W-:Y:S05]  /*4620*/  BSYNC B1 ;  /* 0x0000000000017941 */ /* 0x000fea0003800000 */
.L_x_127:
        /* <DEDUP_REMOVED lines=9> */
.L_x_130:
[----:B------:R-:W-:Y:S05]  /*46c0*/  BSYNC B1 ;  /* 0x0000000000017941 */ /* 0x000fea0003800000 */
.L_x_129:
        /* <DEDUP_REMOVED lines=10> */
.L_x_132:
[----:B------:R-:W-:Y:S05]  /*4770*/  BSYNC B1 ;  /* 0x0000000000017941 */ /* 0x000fea0003800000 */
.L_x_131:
        /* <DEDUP_REMOVED lines=10> */
.L_x_134:
[----:B------:R-:W-:Y:S05]  /*4820*/  BSYNC B1 ;  /* 0x0000000000017941 */ /* 0x000fea0003800000 */
.L_x_133:
        /* <DEDUP_REMOVED lines=9> */
.L_x_136:
[----:B------:R-:W-:Y:S05]  /*48c0*/  BSYNC B1 ;  /* 0x0000000000017941 */ /* 0x000fea0003800000 */
.L_x_135:
        /* <DEDUP_REMOVED lines=9> */
.L_x_138:
[----:B------:R-:W-:Y:S05]  /*4960*/  BSYNC B1 ;  /* 0x0000000000017941 */ /* 0x000fea0003800000 */
.L_x_137:
        /* <DEDUP_REMOVED lines=10> */
.L_x_140:
[----:B------:R-:W-:Y:S05]  /*4a10*/  BSYNC B1 ;  /* 0x0000000000017941 */ /* 0x000fea0003800000 */
.L_x_139:
        /* <DEDUP_REMOVED lines=10> */
.L_x_142:
[----:B------:R-:W-:Y:S05]  /*4ac0*/  BSYNC B1 ;  /* 0x0000000000017941 */ /* 0x000fea0003800000 */
.L_x_141:
        /* <DEDUP_REMOVED lines=9> */
.L_x_144:
[----:B------:R-:W-:Y:S05]  /*4b60*/  BSYNC B1 ;  /* 0x0000000000017941 */ /* 0x000fea0003800000 */
.L_x_143:
        /* <DEDUP_REMOVED lines=9> */
.L_x_146:
[----:B------:R-:W-:Y:S05]  /*4c00*/  BSYNC B1 ;  /* 0x0000000000017941 */ /* 0x000fea0003800000 */
.L_x_145:
        /* <DEDUP_REMOVED lines=10> */
.L_x_148:
[----:B------:R-:W-:Y:S05]  /*4cb0*/  BSYNC B1 ;  /* 0x0000000000017941 */ /* 0x000fea0003800000 */
.L_x_147:
        /* <DEDUP_REMOVED lines=10> */
.L_x_150:
[----:B------:R-:W-:Y:S05]  /*4d60*/  BSYNC B1 ;  /* 0x0000000000017941 */ /* 0x000fea0003800000 */
.L_x_149:
        /* <DEDUP_REMOVED lines=9> */
.L_x_152:
[----:B------:R-:W-:Y:S05]  /*4e00*/  BSYNC B1 ;  /* 0x0000000000017941 */ /* 0x000fea0003800000 */
.L_x_151:
        /* <DEDUP_REMOVED lines=9> */
.L_x_154:
[----:B------:R-:W-:Y:S05]  /*4ea0*/  BSYNC B1 ;  /* 0x0000000000017941 */ /* 0x000fea0003800000 */
.L_x_153:
        /* <DEDUP_REMOVED lines=10> */
.L_x_156:
[----:B------:R-:W-:Y:S05]  /*4f50*/  BSYNC B1 ;  /* 0x0000000000017941 */ /* 0x000fea0003800000 */
.L_x_155:
        /* <DEDUP_REMOVED lines=10> */
.L_x_158:
[----:B------:R-:W-:Y:S05]  /*5000*/  BSYNC B1 ;  /* 0x0000000000017941 */ /* 0x000fea0003800000 */
.L_x_157:
[----:B01---5:R-:W-:Y:S01]  /*5010*/  LOP3.LUT R4, R18, 0xffffe000, RZ, 0xc0, !PT ;  /* 0xffffe00012047812 */ /* 0x023fe200078ec0ff */
        /* <DEDUP_REMOVED lines=8> */
.L_x_160:
[----:B------:R-:W-:Y:S05]  /*50a0*/  BSYNC B1 ;  /* 0x0000000000017941 */ /* 0x000fea0003800000 */
.L_x_159:
[----:B-----5:R-:W-:Y:S01]  /*50b0*/  LOP3.LUT R4, R18, 0xffffe000, RZ, 0xc0, !PT ;  /* 0xffffe00012047812 */ /* 0x020fe200078ec0ff */
[----:B------:R-:W-:Y:S01]  /*50c0*/  @P0 IMAD.MOV.U32 R5, RZ, RZ, R11 ;  /* 0x000000ffff050224 */ /* 0x000fe200078e000b */
[----:B------:R-:W-:Y:S01]  /*50d0*/  ISETP.GT.AND P1, PT, R0, 0x8, P1 ;  /* 0x000000080000780c */ /* 0x000fe20000f24270 */
[----:B------:R-:W-:Y:S02]  /*50e0*/  BSSY B1, `(.L_x_161) ;  /* 0x0000008000017945 */ /* 0x000fe40003800000 */
[----:B------:R-:W-:Y:S01]  /*50f0*/  FMUL R3, R4, R91 ;  /* 0x0000005b04037220 */ /* 0x000fe20000400000 */
[----:B------:R-:W-:-:S03]  /*5100*/  @P0 IMAD.MOV.U32 R4, RZ, RZ, R10 ;  /* 0x000000ffff040224 */ /* 0x000fc600078e000a */
[----:B------:R-:W-:-:S05]  /*5110*/  FFMA R3, R86, R90, R3 ;  /* 0x0000005a56037223 */ /* 0x000fca0000000003 */
[----:B------:R-:W-:-:S05]  /*5120*/  F2FP.TF32.F32.PACK_B R3, R3 ;  /* 0x00000003ff03723e */ /* 0x000fca00024050ff */
[----:B------:R0:W-:Y:S01]  /*5130*/  @P0 STG.E desc[UR36][R4.64+0x1e0], R3 ;  /* 0x0001e00304000986 */ /* 0x0001e2000c101924 */
[----:B------:R-:W-:Y:S05]  /*5140*/  @!P1 BRA `(.L_x_162) ;  /* 0x0000000000049947 */ /* 0x000fea0003800000 */
[----:B------:R0:W5:Y:S02]  /*5150*/  LDG.E.LTC128B R18, desc[UR36][R6.64+0x1e4] ;  /* 0x0001e42406127981 */ /* 0x000164000c1e1920 */
.L_x_162:
[----:B------:R-:W-:Y:S05]  /*5160*/  BSYNC B1 ;  /* 0x0000000000017941 */ /* 0x000fea0003800000 */
.L_x_161:
[----:B------:R-:W-:Y:S05]  /*5170*/  @!P1 BRA `(.L_x_163) ;  /* 0x0000001000b09947 */ /* 0x000fea0003800000 */
[----:B-----5:R-:W-:-:S05]  /*5180*/  LOP3.LUT R18, R18, 0xffffe000, RZ, 0xc0, !PT ;  /* 0xffffe00012127812 */ /* 0x020fca00078ec0ff */
[----:B------:R-:W-:-:S04]  /*5190*/  FMUL R18, R18, R91 ;  /* 0x0000005b12127220 */ /* 0x000fc80000400000 */
[----:B------:R-:W-:-:S05]  /*51a0*/  FFMA R87, R87, R90, R18 ;  /* 0x0000005a57577223 */ /* 0x000fca0000000012 */
[----:B------:R-:W-:-:S05]  /*51b0*/  F2FP.TF32.F32.PACK_B R87, R87 ;  /* 0x00000057ff57723e */ /* 0x000fca00024050ff */
[----:B------:R0:W-:Y:S01]  /*51c0*/  STG.E desc[UR36][R10.64+0x1e4], R87 ;  /* 0x0001e4570a007986 */ /* 0x0001e2000c101924 */
[----:B------:R-:W-:Y:S05]  /*51d0*/  BRA `(.L_x_163) ;  /* 0x0000001000987947 */ /* 0x000fea0003800000 */
.L_x_38:
[----:B------:R-:W-:Y:S01]  /*51e0*/  ISETP.GT.AND P4, PT, R3, 0x1, PT ;  /* 0x000000010300780c */ /* 0x000fe20003f84270 */
[----:B------:R-:W-:Y:S01]  /*51f0*/  ULDC.64 UR4, c[0x0][0x5c0] ;  /* 0x0001700000047ab9 */ /* 0x000fe20000000a00 */
[-C--:B------:R-:W-:Y:S01]  /*5200*/  FMUL R9, R24, R90.reuse ;  /* 0x0000005a18097220 */ /* 0x080fe20000400000 */
[----:B------:R-:W-:Y:S01]  /*5210*/  LEA R4, P3, R106, UR4, 0x2 ;  /* 0x000000046a047c11 */ /* 0x000fe2000f8610ff */
[-C--:B------:R-:W-:Y:S01]  /*5220*/  FMUL R25, R25, R90.reuse ;  /* 0x0000005a19197220 */ /* 0x080fe20000400000 */
[----:B------:R-:W-:Y:S01]  /*5230*/  ISETP.GT.AND P1, PT, R0, RZ, P4 ;  /* 0x000000ff0000720c */ /* 0x000fe20002724270 */
[-C--:B------:R-:W-:Y:S01]  /*5240*/  FMUL R11, R26, R90.reuse ;  /* 0x0000005a1a0b7220 */ /* 0x080fe20000400000 */
[----:B------:R-:W-:Y:S01]  /*5250*/  LEA.HI.X R5, R106, UR5, R115, 0x2, P3 ;  /* 0x000000056a057c11 */ /* 0x000fe200098f1473 */
[-C--:B------:R-:W-:Y:S01]  /*5260*/  FMUL R27, R27, R90.reuse ;  /* 0x0000005a1b1b7220 */ /* 0x080fe20000400000 */
[----:B------:R-:W-:Y:S01]  /*5270*/  F2FP.TF32.F32.PACK_B R9, R9 ;  /* 0x00000009ff09723e */ /* 0x000fe200024050ff */
[-C--:B------:R-:W-:Y:S01]  /*5280*/  FMUL R29, R29, R90.reuse ;  /* 0x0000005a1d1d7220 */ /* 0x080fe20000400000 */
[----:B------:R-:W-:Y:S01]  /*5290*/  F2FP.TF32.F32.PACK_B R25, R25 ;  /* 0x00000019ff19723e */ /* 0x000fe200024050ff */
[----:B------:R-:W-:Y:S01]  /*52a0*/  FMUL R31, R31, R90 ;  /* 0x0000005a1f1f7220 */ /* 0x000fe20000400000 */
[C---:B------:R-:W-:Y:S01]  /*52b0*/  SHF.L.U64.HI R7, R96.reuse, 0x2, R97 ;  /* 0x0000000260077819 */ /* 0x040fe20000010261 */
[----:B------:R0:W-:Y:S01]  /*52c0*/  @P2 STG.E desc[UR36][R4.64], R9 ;  /* 0x0000000904002986 */ /* 0x0001e2000c101924 */
[----:B------:R-:W-:Y:S01]  /*52d0*/  LEA R6, P3, R96, R4, 0x2 ;  /* 0x0000000460067211 */ /* 0x000fe200078610ff */
[-C--:B------:R-:W-:Y:S01]  /*52e0*/  FMUL R13, R32, R90.reuse ;  /* 0x0000005a200d7220 */ /* 0x080fe20000400000 */
[C---:B------:R-:W-:Y:S01]  /*52f0*/  ISETP.GT.AND P2, PT, R3.reuse, 0x8, PT ;  /* 0x000000080300780c */ /* 0x040fe20003f44270 */
[----:B------:R-:W-:Y:S01]  /*5300*/  @P1 STG.E desc[UR36][R4.64+0x4], R25 ;  /* 0x0000041904001986 */ /* 0x000fe2000c101924 */
[----:B------:R-:W-:Y:S01]  /*5310*/  ISETP.GT.AND P1, PT, R3, 0x9, PT ;  /* 0x000000090300780c */ /* 0x000fe20003f24270 */
[----:B------:R-:W-:Y:S01]  /*5320*/  IMAD.X R7, R7, 0x1, R5, P3 ;  /* 0x0000000107077824 */ /* 0x000fe200018e0605 */
[C---:B------:R-:W-:Y:S01]  /*5330*/  ISETP.GT.AND P0, PT, R0.reuse, 0x8, P0 ;  /* 0x000000080000780c */ /* 0x040fe20000704270 */
[-C--:B------:R-:W-:Y:S01]  /*5340*/  FMUL R33, R33, R90.reuse ;  /* 0x0000005a21217220 */ /* 0x080fe20000400000 */
[C---:B------:R-:W-:Y:S01]  /*5350*/  ISETP.GT.AND P4, PT, R0.reuse, 0x8, P4 ;  /* 0x000000080000780c */ /* 0x040fe20002784270 */
[-C--:B------:R-:W-:Y:S01]  /*5360*/  FMUL R35, R35, R90.reuse ;  /* 0x0000005a23237220 */ /* 0x080fe20000400000 */
[----:B------:R-:W-:Y:S01]  /*5370*/  ISETP.GT.AND P5, PT, R0, RZ, P2 ;  /* 0x000000ff0000720c */ /* 0x000fe200017a4270 */
[-C--:B0-----:R-:W-:Y:S01]  /*5380*/  FMUL R9, R28, R90.reuse ;  /* 0x0000005a1c097220 */ /* 0x081fe20000400000 */
[C---:B------:R-:W-:Y:S01]  /*5390*/  ISETP.GT.AND P3, PT, R0.reuse, RZ, P1 ;  /* 0x000000ff0000720c */ /* 0x040fe20000f64270 */
[-C--:B------:R-:W-:Y:S01]  /*53a0*/  FMUL R37, R37, R90.reuse ;  /* 0x0000005a25257220 */ /* 0x080fe20000400000 */
[----:B------:R-:W-:Y:S01]  /*53b0*/  F2FP.TF32.F32.PACK_B R11, R11 ;  /* 0x0000000bff0b723e */ /* 0x000fe200024050ff */
[-C--:B------:R-:W-:Y:S01]  /*53c0*/  FMUL R39, R39, R90.reuse ;  /* 0x0000005a27277220 */ /* 0x080fe20000400000 */
[----:B------:R-:W-:Y:S01]  /*53d0*/  F2FP.TF32.F32.PACK_B R27, R27 ;  /* 0x0000001bff1b723e */ /* 0x000fe200024050ff */
[-C--:B------:R-:W-:Y:S01]  /*53e0*/  FMUL R41, R41, R90.reuse ;  /* 0x0000005a29297220 */ /* 0x080fe20000400000 */
[----:B------:R-:W-:Y:S01]  /*53f0*/  F2FP.TF32.F32.PACK_B R9, R9 ;  /* 0x00000009ff09723e */ /* 0x000fe200024050ff */
[----:B------:R0:W-:Y:S01]  /*5400*/  @P0 STG.E desc[UR36][R6.64], R11 ;  /* 0x0000000b06000986 */ /* 0x0001e2000c101924 */
[----:B------:R-:W-:Y:S01]  /*5410*/  F2FP.TF32.F32.PACK_B R29, R29 ;  /* 0x0000001dff1d723e */ /* 0x000fe200024050ff */
[-C--:B------:R-:W-:Y:S01]  /*5420*/  FMUL R43, R43, R90.reuse ;  /* 0x0000005a2b2b7220 */ /* 0x080fe20000400000 */
[----:B------:R-:W-:Y:S01]  /*5430*/  ISETP.GT.AND P0, PT, R3, 0x10, PT ;  /* 0x000000100300780c */ /* 0x000fe20003f04270 */
[----:B------:R-:W-:Y:S01]  /*5440*/  @P4 STG.E desc[UR36][R6.64+0x4], R27 ;  /* 0x0000041b06004986 */ /* 0x000fe2000c101924 */
[C---:B------:R-:W-:Y:S01]  /*5450*/  ISETP.GT.AND P2, PT, R0.reuse, 0x8, P2 ;  /* 0x000000080000780c */ /* 0x040fe20001744270 */
[-C--:B------:R-:W-:Y:S01]  /*5460*/  FMUL R45, R45, R90.reuse ;  /* 0x0000005a2d2d7220 */ /* 0x080fe20000400000 */
[C---:B------:R-:W-:Y:S01]  /*5470*/  ISETP.GT.AND P1, PT, R0.reuse, 0x8, P1 ;  /* 0x000000080000780c */ /* 0x040fe20000f24270 */
[----:B------:R1:W-:Y:S01]  /*5480*/  @P5 STG.E desc[UR36][R4.64+0x20], R9 ;  /* 0x0000200904005986 */ /* 0x0003e2000c101924 */
[----:B------:R-:W-:Y:S01]  /*5490*/  ISETP.GT.AND P5, PT, R0, RZ, P0 ;  /* 0x000000ff0000720c */ /* 0x000fe200007a4270 */
[-C--:B------:R-:W-:Y:S01]  /*54a0*/  FMUL R47, R47, R90.reuse ;  /* 0x0000005a2f2f7220 */ /* 0x080fe20000400000 */
[----:B------:R-:W-:Y:S01]  /*54b0*/  F2FP.TF32.F32.PACK_B R31, R31 ;  /* 0x0000001fff1f723e */ /* 0x000fe200024050ff */
[----:B------:R-:W-:Y:S01]  /*54c0*/  @P3 STG.E desc[UR36][R4.64+0x24], R29 ;  /* 0x0000241d04003986 */ /* 0x000fe2000c101924 */
[----:B------:R-:W-:Y:S01]  /*54d0*/  ISETP.GT.AND P3, PT, R3, 0x11, PT ;  /* 0x000000110300780c */ /* 0x000fe20003f64270 */
[-C--:B0-----:R-:W-:Y:S01]  /*54e0*/  FMUL R11, R30, R90.reuse ;  /* 0x0000005a1e0b7220 */ /* 0x081fe20000400000 */
[----:B------:R-:W-:Y:S01]  /*54f0*/  F2FP.TF32.F32.PACK_B R13, R13 ;  /* 0x0000000dff0d723e */ /* 0x000fe200024050ff */
[-C--:B------:R-:W-:Y:S01]  /*5500*/  FMUL R49, R49, R90.reuse ;  /* 0x0000005a31317220 */ /* 0x080fe20000400000 */
[----:B------:R-:W-:Y:S01]  /*5510*/  ISETP.GT.AND P4, PT, R0, RZ, P3 ;  /* 0x000000ff0000720c */ /* 0x000fe20001f84270 */
[-C--:B------:R-:W-:Y:S01]  /*5520*/  FMUL R51, R51, R90.reuse ;  /* 0x0000005a33337220 */ /* 0x080fe20000400000 */
[----:B------:R-:W-:Y:S01]  /*5530*/  F2FP.TF32.F32.PACK_B R11, R11 ;  /* 0x0000000bff0b723e */ /* 0x000fe200024050ff */
[-C--:B-1----:R-:W-:Y:S01]  /*5540*/  FMUL R9, R34, R90.reuse ;  /* 0x0000005a22097220 */ /* 0x082fe20000400000 */
[----:B------:R-:W-:Y:S01]  /*5550*/  F2FP.TF32.F32.PACK_B R33, R33 ;  /* 0x00000021ff21723e */ /* 0x000fe200024050ff */
[-C--:B------:R-:W-:Y:S01]  /*5560*/  FMUL R53, R53, R90.reuse ;  /* 0x0000005a35357220 */ /* 0x080fe20000400000 */
[C---:B------:R-:W-:Y:S01]  /*5570*/  ISETP.GT.AND P0, PT, R0.reuse, 0x8, P0 ;  /* 0x000000080000780c */ /* 0x040fe20000704270 */
[----:B------:R0:W-:Y:S01]  /*5580*/  @P2 STG.E desc[UR36][R6.64+0x20], R11 ;  /* 0x0000200b06002986 */ /* 0x0001e2000c101924 */
[----:B------:R-:W-:Y:S01]  /*5590*/  ISETP.GT.AND P2, PT, R3, 0x19, PT ;  /* 0x000000190300780c */ /* 0x000fe20003f44270 */
[-C--:B------:R-:W-:Y:S01]  /*55a0*/  FMUL R55, R55, R90.reuse ;  /* 0x0000005a37377220 */ /* 0x080fe20000400000 */
[----:B------:R-:W-:Y:S01]  /*55b0*/  F2FP.TF32.F32.PACK_B R9, R9 ;  /* 0x00000009ff09723e */ /* 0x000fe200024050ff */
[----:B------:R-:W-:Y:S01]  /*55c0*/  @P1 STG.E desc[UR36][R6.64+0x24], R31 ;  /* 0x0000241f06001986 */ /* 0x000fe2000c101924 */
[----:B------:R-:W-:Y:S01]  /*55d0*/  ISETP.GT.AND P1, PT, R3, 0x18, PT ;  /* 0x000000180300780c */ /* 0x000fe20003f24270 */
[-C--:B------:R-:W-:Y:S01]  /*55e0*/  FMUL R57, R57, R90.reuse ;  /* 0x0000005a39397220 */ /* 0x080fe20000400000 */
[----:B------:R-:W-:Y:S01]  /*55f0*/  F2FP.TF32.F32.PACK_B R35, R35 ;  /* 0x00000023ff23723e */ /* 0x000fe200024050ff */
[----:B------:R1:W-:Y:S01]  /*5600*/  @P5 STG.E desc[UR36][R4.64+0x40], R13 ;  /* 0x0000400d04005986 */ /* 0x0003e2000c101924 */
[C---:B------:R-:W-:Y:S01]  /*5610*/  ISETP.GT.AND P5, PT, R0.reuse, RZ, P1 ;  /* 0x000000ff0000720c */ /* 0x040fe20000fa4270 */
[-C--:B------:R-:W-:Y:S01]  /*5620*/  FMUL R59, R59, R90.reuse ;  /* 0x0000005a3b3b7220 */ /* 0x080fe20000400000 */
[----:B------:R-:W-:Y:S01]  /*5630*/  F2FP.TF32.F32.PACK_B R37, R37 ;  /* 0x00000025ff25723e */ /* 0x000fe200024050ff */
[----:B------:R-:W-:Y:S01]  /*5640*/  @P4 STG.E desc[UR36][R4.64+0x44], R33 ;  /* 0x0000442104004986 */ /* 0x000fe2000c101924 */
[----:B------:R-:W-:Y:S01]  /*5650*/  ISETP.GT.AND P4, PT, R0, 0x8, P3 ;  /* 0x000000080000780c */ /* 0x000fe20001f84270 */
[-C--:B0-----:R-:W-:Y:S01]  /*5660*/  FMUL R11, R36, R90.reuse ;  /* 0x0000005a240b7220 */ /* 0x081fe20000400000 */
[C---:B------:R-:W-:Y:S01]  /*5670*/  ISETP.GT.AND P3, PT, R0.reuse, RZ, P2 ;  /* 0x000000ff0000720c */ /* 0x040fe20001764270 */
[----:B------:R0:W-:Y:S01]  /*5680*/  @P0 STG.E desc[UR36][R6.64+0x40], R9 ;  /* 0x0000400906000986 */ /* 0x0001e2000c101924 */
[----:B------:R-:W-:Y:S01]  /*5690*/  ISETP.GT.AND P1, PT, R0, 0x8, P1 ;  /* 0x000000080000780c */ /* 0x000fe20000f24270 */
[-C--:B------:R-:W-:Y:S01]  /*56a0*/  FMUL R61, R61, R90.reuse ;  /* 0x0000005a3d3d7220 */ /* 0x080fe20000400000 */
[----:B------:R-:W-:Y:S01]  /*56b0*/  F2FP.TF32.F32.PACK_B R11, R11 ;  /* 0x0000000bff0b723e */ /* 0x000fe200024050ff */
[-C--:B-1----:R-:W-:Y:S01]  /*56c0*/  FMUL R13, R40, R90.reuse ;  /* 0x0000005a280d7220 */ /* 0x082fe20000400000 */
[----:B------:R-:W-:Y:S01]  /*56d0*/  ISETP.GT.AND P0, PT, R3, 0x20, PT ;  /* 0x000000200300780c */ /* 0x000fe20003f04270 */
[-C--:B------:R-:W-:Y:S01]  /*56e0*/  FMUL R63, R63, R90.reuse ;  /* 0x0000005a3f3f7220 */ /* 0x080fe20000400000 */
[----:B------:R-:W-:Y:S01]  /*56f0*/  F2FP.TF32.F32.PACK_B R39, R39 ;  /* 0x00000027ff27723e */ /* 0x000fe200024050ff */
[-C--:B------:R-:W-:Y:S01]  /*5700*/  FMUL R65, R65, R90.reuse ;  /* 0x0000005a41417220 */ /* 0x080fe20000400000 */
[----:B------:R-:W-:Y:S01]  /*5710*/  F2FP.TF32.F32.PACK_B R13, R13 ;  /* 0x0000000dff0d723e */ /* 0x000fe200024050ff */
[----:B------:R-:W-:Y:S01]  /*5720*/  @P4 STG.E desc[UR36][R6.64+0x44], R35 ;  /* 0x0000442306004986 */ /* 0x000fe2000c101924 */
[----:B------:R-:W-:Y:S01]  /*5730*/  ISETP.GT.AND P4, PT, R0, 0x8, P2 ;  /* 0x000000080000780c */ /* 0x000fe20001784270 */
[-C--:B0-----:R-:W-:Y:S01]  /*5740*/  FMUL R9, R38, R90.reuse ;  /* 0x0000005a26097220 */ /* 0x081fe20000400000 */
[----:B------:R-:W-:Y:S01]  /*5750*/  ISETP.GT.AND P2, PT, R3, 0x21, PT ;  /* 0x000000210300780c */ /* 0x000fe20003f44270 */
[----:B------:R0:W-:Y:S01]  /*5760*/  @P5 STG.E desc[UR36][R4.64+0x60], R11 ;  /* 0x0000600b04005986 */ /* 0x0001e2000c101924 */
[C---:B------:R-:W-:Y:S01]  /*5770*/  ISETP.GT.AND P5, PT, R0.reuse, RZ, P0 ;  /* 0x000000ff0000720c */ /* 0x040fe200007a4270 */
[-C--:B------:R-:W-:Y:S01]  /*5780*/  FMUL R67, R67, R90.reuse ;  /* 0x0000005a43437220 */ /* 0x080fe20000400000 */
[----:B------:R-:W-:Y:S01]  /*5790*/  F2FP.TF32.F32.PACK_B R9, R9 ;  /* 0x00000009ff09723e */ /* 0x000fe200024050ff */
[----:B------:R-:W-:Y:S01]  /*57a0*/  @P3 STG.E desc[UR36][R4.64+0x64], R37 ;  /* 0x0000642504003986 */ /* 0x000fe2000c101924 */
[C---:B------:R-:W-:Y:S01]  /*57b0*/  ISETP.GT.AND P3, PT, R0.reuse, RZ, P2 ;  /* 0x000000ff0000720c */ /* 0x040fe20001764270 */
[-C--:B------:R-:W-:Y:S01]  /*57c0*/  FMUL R69, R69, R90.reuse ;  /* 0x0000005a45457220 */ /* 0x080fe20000400000 */
[----:B------:R-:W-:Y:S01]  /*57d0*/  F2FP.TF32.F32.PACK_B R41, R41 ;  /* 0x00000029ff29723e */ /* 0x000fe200024050ff */
[----:B------:R1:W-:Y:S01]  /*57e0*/  @P1 STG.E desc[UR36][R6.64+0x60], R9 ;  /* 0x0000600906001986 */ /* 0x0003e2000c101924 */
[C---:B------:R-:W-:Y:S01]  /*57f0*/  ISETP.GT.AND P0, PT, R0.reuse, 0x8, P0 ;  /* 0x000000080000780c */ /* 0x040fe20000704270 */
[-C--:B------:R-:W-:Y:S01]  /*5800*/  FMUL R71, R71, R90.reuse ;  /* 0x0000005a47477220 */ /* 0x080fe20000400000 */
[C---:B------:R-:W-:Y:S01]  /*5810*/  ISETP.GT.AND P1, PT, R3.reuse, 0x28, PT ;  /* 0x000000280300780c */ /* 0x040fe20003f24270 */
[----:B------:R-:W-:Y:S01]  /*5820*/  @P4 STG.E desc[UR36][R6.64+0x64], R39 ;  /* 0x0000642706004986 */ /* 0x000fe2000c101924 */
[----:B------:R-:W-:Y:S01]  /*5830*/  ISETP.GT.AND P4, PT, R0, 0x8, P2 ;  /* 0x000000080000780c */ /* 0x000fe20001784270 */
[-C--:B0-----:R-:W-:Y:S01]  /*5840*/  FMUL R11, R44, R90.reuse ;  /* 0x0000005a2c0b7220 */ /* 0x081fe20000400000 */
[----:B------:R-:W-:Y:S01]  /*5850*/  ISETP.GT.AND P2, PT, R3, 0x29, PT ;  /* 0x000000290300780c */ /* 0x000fe20003f44270 */
[----:B------:R0:W-:Y:S01]  /*5860*/  @P5 STG.E desc[UR36][R4.64+0x80], R13 ;  /* 0x0000800d04005986 */ /* 0x0001e2000c101924 */
[----:B------:R-:W-:Y:S01]  /*5870*/  ISETP.GT.AND P5, PT, R0, RZ, P1 ;  /* 0x000000ff0000720c */ /* 0x000fe20000fa4270 */
[-C--:B------:R-:W-:Y:S01]  /*5880*/  FMUL R73, R73, R90.reuse ;  /* 0x0000005a49497220 */ /* 0x080fe20000400000 */
[----:B------:R-:W-:Y:S01]  /*5890*/  F2FP.TF32.F32.PACK_B R43, R43 ;  /* 0x0000002bff2b723e */ /* 0x000fe200024050ff */
[-C--:B-1----:R-:W-:Y:S01]  /*58a0*/  FMUL R9, R42, R90.reuse ;  /* 0x0000005a2a097220 */ /* 0x082fe20000400000 */
[----:B------:R-:W-:Y:S01]  /*58b0*/  @P3 STG.E desc[UR36][R4.64+0x84], R41 ;  /* 0x0000842904003986 */ /* 0x000fe2000c101924 */
[----:B------:R-:W-:Y:S01]  /*58c0*/  ISETP.GT.AND P3, PT, R0, RZ, P2 ;  /* 0x000000ff0000720c */ /* 0x000fe20001764270 */
[-C--:B------:R-:W-:Y:S01]  /*58d0*/  FMUL R75, R75, R90.reuse ;  /* 0x0000005a4b4b7220 */ /* 0x080fe20000400000 */
[----:B------:R-:W-:Y:S01]  /*58e0*/  F2FP.TF32.F32.PACK_B R11, R11 ;  /* 0x0000000bff0b723e */ /* 0x000fe200024050ff */
[-C--:B------:R-:W-:Y:S01]  /*58f0*/  FMUL R77, R77, R90.reuse ;  /* 0x0000005a4d4d7220 */ /* 0x080fe20000400000 */
[----:B------:R-:W-:Y:S01]  /*5900*/  F2FP.TF32.F32.PACK_B R9, R9 ;  /* 0x00000009ff09723e */ /* 0x000fe200024050ff */
[-C--:B------:R-:W-:Y:S01]  /*5910*/  FMUL R79, R79, R90.reuse ;  /* 0x0000005a4f4f7220 */ /* 0x080fe20000400000 */
[----:B------:R-:W-:Y:S01]  /*5920*/  F2FP.TF32.F32.PACK_B R45, R45 ;  /* 0x0000002dff2d723e */ /* 0x000fe200024050ff */
[-C--:B0-----:R-:W-:Y:S01]  /*5930*/  FMUL R13, R48, R90.reuse ;  /* 0x0000005a300d7220 */ /* 0x081fe20000400000 */
[C---:B------:R-:W-:Y:S01]  /*5940*/  ISETP.GT.AND P1, PT, R0.reuse, 0x8, P1 ;  /* 0x000000080000780c */ /* 0x040fe20000f24270 */
[----:B------:R0:W-:Y:S01]  /*5950*/  @P0 STG.E desc[UR36][R6.64+0x80], R9 ;  /* 0x0000800906000986 */ /* 0x0001e2000c101924 */
[----:B------:R-:W-:Y:S01]  /*5960*/  ISETP.GT.AND P0, PT, R3, 0x30, PT ;  /* 0x000000300300780c */ /* 0x000fe20003f04270 */
[-C--:B------:R-:W-:Y:S01]  /*5970*/  FMUL R81, R81, R90.reuse ;  /* 0x0000005a51517220 */ /* 0x080fe20000400000 */
[----:B------:R-:W-:Y:S01]  /*5980*/  F2FP.TF32.F32.PACK_B R47, R47 ;  /* 0x0000002fff2f723e */ /* 0x000fe200024050ff */
[----:B------:R-:W-:Y:S01]  /*5990*/  @P4 STG.E desc[UR36][R6.64+0x84], R43 ;  /* 0x0000842b06004986 */ /* 0x000fe2000c101924 */
[C---:B------:R-:W-:Y:S01]  /*59a0*/  ISETP.GT.AND P4, PT, R0.reuse, 0x8, P2 ;  /* 0x000000080000780c */ /* 0x040fe20001784270 */
[-C--:B------:R-:W-:Y:S01]  /*59b0*/  FMUL R83, R83, R90.reuse ;  /* 0x0000005a53537220 */ /* 0x080fe20000400000 */
[----:B------:R-:W-:Y:S01]  /*59c0*/  ISETP.GT.AND P2, PT, R3, 0x31, PT ;  /* 0x000000310300780c */ /* 0x000fe20003f44270 */
[----:B------:R1:W-:Y:S01]  /*59d0*/  @P5 STG.E desc[UR36][R4.64+0xa0], R11 ;  /* 0x0000a00b04005986 */ /* 0x0003e2000c101924 */
[----:B------:R-:W-:Y:S01]  /*59e0*/  ISETP.GT.AND P5, PT, R0, RZ, P0 ;  /* 0x000000ff0000720c */ /* 0x000fe200007a4270 */
[-C--:B------:R-:W-:Y:S01]  /*59f0*/  FMUL R85, R85, R90.reuse ;  /* 0x0000005a55557220 */ /* 0x080fe20000400000 */
[----:B------:R-:W-:Y:S01]  /*5a00*/  F2FP.TF32.F32.PACK_B R13, R13 ;  /* 0x0000000dff0d723e */ /* 0x000fe200024050ff */
[-C--:B0-----:R-:W-:Y:S01]  /*5a10*/  FMUL R9, R46, R90.reuse ;  /* 0x0000005a2e097220 */ /* 0x081fe20000400000 */
[----:B------:R-:W-:Y:S01]  /*5a20*/  @P3 STG.E desc[UR36][R4.64+0xa4], R45 ;  /* 0x0000a42d04003986 */ /* 0x000fe2000c101924 */
[----:B------:R-:W-:Y:S01]  /*5a30*/  ISETP.GT.AND P3, PT, R0, RZ, P2 ;  /* 0x000000ff0000720c */ /* 0x000fe20001764270 */
[----:B------:R-:W-:Y:S01]  /*5a40*/  FMUL R87, R87, R90 ;  /* 0x0000005a57577220 */ /* 0x000fe20000400000 */
[----:B------:R-:W-:-:S02]  /*5a50*/  F2FP.TF32.F32.PACK_B R49, R49 ;  /* 0x00000031ff31723e */ /* 0x000fc400024050ff */
[----:B------:R-:W-:Y:S02]  /*5a60*/  F2FP.TF32.F32.PACK_B R9, R9 ;  /* 0x00000009ff09723e */ /* 0x000fe400024050ff */
[----:B------:R-:W-:Y:S01]  /*5a70*/  ISETP.GT.AND P0, PT, R0, 0x8, P0 ;  /* 0x000000080000780c */ /* 0x000fe20000704270 */
[----:B-1----:R-:W-:Y:S01]  /*5a80*/  FMUL R11, R52, R90 ;  /* 0x0000005a340b7220 */ /* 0x002fe20000400000 */
[----:B------:R-:W-:Y:S01]  /*5a90*/  F2FP.TF32.F32.PACK_B R51, R51 ;  /* 0x00000033ff33723e */ /* 0x000fe200024050ff */
[----:B------:R0:W-:Y:S01]  /*5aa0*/  @P1 STG.E desc[UR36][R6.64+0xa0], R9 ;  /* 0x0000a00906001986 */ /* 0x0001e2000c101924 */
[----:B------:R-:W-:Y:S02]  /*5ab0*/  ISETP.GT.AND P1, PT, R3, 0x38, PT ;  /* 0x000000380300780c */ /* 0x000fe40003f24270 */
[----:B------:R-:W-:Y:S01]  /*5ac0*/  F2FP.TF32.F32.PACK_B R11, R11 ;  /* 0x0000000bff0b723e */ /* 0x000fe200024050ff */
[----:B------:R-:W-:Y:S01]  /*5ad0*/  @P4 STG.E desc[UR36][R6.64+0xa4], R47 ;  /* 0x0000a42f06004986 */ /* 0x000fe2000c101924 */
[----:B------:R-:W-:-:S02]  /*5ae0*/  ISETP.GT.AND P4, PT, R0, 0x8, P2 ;  /* 0x000000080000780c */ /* 0x000fc40001784270 */
[----:B------:R-:W-:Y:S01]  /*5af0*/  ISETP.GT.AND P2, PT, R3, 0x39, PT ;  /* 0x000000390300780c */ /* 0x000fe20003f44270 */
[----:B------:R1:W-:Y:S01]  /*5b00*/  @P5 STG.E desc[UR36][R4.64+0xc0], R13 ;  /* 0x0000c00d04005986 */ /* 0x0003e2000c101924 */
[----:B------:R-:W-:Y:S02]  /*5b10*/  ISETP.GT.AND P5, PT, R0, RZ, P1 ;  /* 0x000000ff0000720c */ /* 0x000fe40000fa4270 */
[----:B------:R-:W-:Y:S01]  /*5b20*/  F2FP.TF32.F32.PACK_B R53, R53 ;  /* 0x00000035ff35723e */ /* 0x000fe200024050ff */
[-C--:B0-----:R-:W-:Y:S01]  /*5b30*/  FMUL R9, R50, R90.reuse ;  /* 0x0000005a32097220 */ /* 0x081fe20000400000 */
[----:B------:R-:W-:Y:S01]  /*5b40*/  @P3 STG.E desc[UR36][R4.64+0xc4], R49 ;  /* 0x0000c43104003986 */ /* 0x000fe2000c101924 */
[C---:B------:R-:W-:Y:S02]  /*5b50*/  ISETP.GT.AND P3, PT, R0.reuse, RZ, P2 ;  /* 0x000000ff0000720c */ /* 0x040fe40001764270 */
[----:B------:R-:W-:Y:S02]  /*5b60*/  ISETP.GT.AND P1, PT, R0, 0x8, P1 ;  /* 0x000000080000780c */ /* 0x000fe40000f24270 */
[----:B------:R-:W-:Y:S01]  /*5b70*/  F2FP.TF32.F32.PACK_B R9, R9 ;  /* 0x00000009ff09723e */ /* 0x000fe200024050ff */
[----:B-1----:R-:W-:Y:S01]  /*5b80*/  FMUL R13, R56, R90 ;  /* 0x0000005a380d7220 */ /* 0x002fe20000400000 */
[----:B------:R-:W-:-:S03]  /*5b90*/  F2FP.TF32.F32.PACK_B R55, R55 ;  /* 0x00000037ff37723e */ /* 0x000fc600024050ff */
[----:B------:R0:W-:Y:S01]  /*5ba0*/  @P0 STG.E desc[UR36][R6.64+0xc0], R9 ;  /* 0x0000c00906000986 */ /* 0x0001e2000c101924 */
[C---:B------:R-:W-:Y:S02]  /*5bb0*/  ISETP.GT.AND P0, PT, R3.reuse, 0x40, PT ;  /* 0x000000400300780c */ /* 0x040fe40003f04270 */
[----:B------:R-:W-:Y:S01]  /*5bc0*/  F2FP.TF32.F32.PACK_B R13, R13 ;  /* 0x0000000dff0d723e */ /* 0x000fe200024050ff */
[----:B------:R-:W-:Y:S01]  /*5bd0*/  @P4 STG.E desc[UR36][R6.64+0xc4], R51 ;  /* 0x0000c43306004986 */ /* 0x000fe2000c101924 */
[C---:B------:R-:W-:Y:S02]  /*5be0*/  ISETP.GT.AND P4, PT, R0.reuse, 0x8, P2 ;  /* 0x000000080000780c */ /* 0x040fe40001784270 */
[----:B------:R-:W-:Y:S01]  /*5bf0*/  ISETP.GT.AND P2, PT, R3, 0x41, PT ;  /* 0x000000410300780c */ /* 0x000fe20003f44270 */
[----:B------:R1:W-:Y:S01]  /*5c00*/  @P5 STG.E desc[UR36][R4.64+0xe0], R11 ;  /* 0x0000e00b04005986 */ /* 0x0003e2000c101924 */
[----:B------:R-:W-:Y:S02]  /*5c10*/  ISETP.GT.AND P5, PT, R0, RZ, P0 ;  /* 0x000000ff0000720c */ /* 0x000fe400007a4270 */
[----:B------:R-:W-:Y:S01]  /*5c20*/  F2FP.TF32.F32.PACK_B R57, R57 ;  /* 0x00000039ff39723e */ /* 0x000fe200024050ff */
[----:B0-----:R-:W-:Y:S01]  /*5c30*/  FMUL R9, R54, R90 ;  /* 0x0000005a36097220 */ /* 0x001fe20000400000 */
[----:B------:R-:W-:Y:S01]  /*5c40*/  @P3 STG.E desc[UR36][R4.64+0xe4], R53 ;  /* 0x0000e43504003986 */ /* 0x000fe2000c101924 */
[----:B------:R-:W-:-:S02]  /*5c50*/  ISETP.GT.AND P3, PT, R0, RZ, P2 ;  /* 0x000000ff0000720c */ /* 0x000fc40001764270 */
        /* <DEDUP_REMOVED lines=61> */
[----:B------:R-:W-:Y:S01]  /*6030*/  @P3 STG.E desc[UR36][R4.64+0x164], R69 ;  /* 0x0001644504003986 */ /* 0x000fe2000c101924 */
[----:B0-----:R-:W-:Y:S01]  /*6040*/  FMUL R9, R70, R90 ;  /* 0x0000005a46097220 */ /* 0x001fe20000400000 */
[----:B------:R-:W-:-:S02]  /*6050*/  ISETP.GT.AND P3, PT, R0, RZ, P2 ;  /* 0x000000ff0000720c */ /* 0x000fc40001764270 */
[----:B------:R-:W-:Y:S02]  /*6060*/  ISETP.GT.AND P0, PT, R0, 0x8, P0 ;  /* 0x000000080000780c */ /* 0x000fe40000704270 */
[----:B------:R-:W-:Y:S01]  /*6070*/  F2FP.TF32.F32.PACK_B R9, R9 ;  /* 0x00000009ff09723e */ /* 0x000fe200024050ff */
[----:B-1----:R-:W-:Y:S01]  /*6080*/  FMUL R11, R76, R90 ;  /* 0x0000005a4c0b7220 */ /* 0x002fe20000400000 */
[----:B------:R-:W-:-:S03]  /*6090*/  F2FP.TF32.F32.PACK_B R75, R75 ;  /* 0x0000004bff4b723e */ /* 0x000fc600024050ff */
[----:B------:R0:W-:Y:S01]  /*60a0*/  @P1 STG.E desc[UR36][R6.64+0x160], R9 ;  /* 0x0001600906001986 */ /* 0x0001e2000c101924 */
[----:B------:R-:W-:Y:S02]  /*60b0*/  F2FP.TF32.F32.PACK_B R77, R77 ;  /* 0x0000004dff4d723e */ /* 0x000fe400024050ff */
[----:B------:R-:W-:Y:S01]  /*60c0*/  F2FP.TF32.F32.PACK_B R11, R11 ;  /* 0x0000000bff0b723e */ /* 0x000fe200024050ff */
[----:B------:R-:W-:Y:S01]  /*60d0*/  @P4 STG.E desc[UR36][R6.64+0x164], R71 ;  /* 0x0001644706004986 */ /* 0x000fe2000c101924 */
[C---:B------:R-:W-:Y:S02]  /*60e0*/  ISETP.GT.AND P4, PT, R3.reuse, 0x68, PT ;  /* 0x000000680300780c */ /* 0x040fe40003f84270 */
[----:B------:R-:W-:Y:S01]  /*60f0*/  F2FP.TF32.F32.PACK_B R79, R79 ;  /* 0x0000004fff4f723e */ /* 0x000fe200024050ff */
[----:B------:R1:W-:Y:S01]  /*6100*/  @P5 STG.E desc[UR36][R4.64+0x180], R13 ;  /* 0x0001800d04005986 */ /* 0x0003e2000c101924 */
[----:B------:R-:W-:Y:S02]  /*6110*/  ISETP.GT.AND P5, PT, R3, 0x69, PT ;  /* 0x000000690300780c */ /* 0x000fe40003fa4270 */
[----:B------:R-:W-:Y:S01]  /*6120*/  F2FP.TF32.F32.PACK_B R81, R81 ;  /* 0x00000051ff51723e */ /* 0x000fe200024050ff */
[----:B------:R-:W-:Y:S01]  /*6130*/  @P3 STG.E desc[UR36][R4.64+0x184], R73 ;  /* 0x0001844904003986 */ /* 0x000fe2000c101924 */
[----:B------:R-:W-:Y:S01]  /*6140*/  ISETP.GT.AND P3, PT, R0, 0x8, P2 ;  /* 0x000000080000780c */ /* 0x000fe20001764270 */
[----:B0-----:R-:W-:Y:S01]  /*6150*/  FMUL R9, R74, R90 ;  /* 0x0000005a4a097220 */ /* 0x001fe20000400000 */
[----:B------:R-:W-:-:S02]  /*6160*/  ISETP.GT.AND P2, PT, R0, RZ, P4 ;  /* 0x000000ff0000720c */ /* 0x000fc40002744270 */
[C---:B------:R-:W-:Y:S02]  /*6170*/  ISETP.GT.AND P1, PT, R0.reuse, RZ, P5 ;  /* 0x000000ff0000720c */ /* 0x040fe40002f24270 */
[----:B------:R-:W-:Y:S01]  /*6180*/  ISETP.GT.AND P4, PT, R0, 0x8, P4 ;  /* 0x000000080000780c */ /* 0x000fe20002784270 */
[----:B-1----:R-:W-:Y:S01]  /*6190*/  FMUL R13, R78, R90 ;  /* 0x0000005a4e0d7220 */ /* 0x002fe20000400000 */
[----:B------:R-:W-:Y:S02]  /*61a0*/  ISETP.GT.AND P5, PT, R0, 0x8, P5 ;  /* 0x000000080000780c */ /* 0x000fe40002fa4270 */
[----:B------:R-:W-:Y:S02]  /*61b0*/  F2FP.TF32.F32.PACK_B R9, R9 ;  /* 0x00000009ff09723e */ /* 0x000fe400024050ff */
[----:B------:R-:W-:Y:S02]  /*61c0*/  F2FP.TF32.F32.PACK_B R13, R13 ;  /* 0x0000000dff0d723e */ /* 0x000fe400024050ff */
[----:B------:R-:W-:Y:S01]  /*61d0*/  F2FP.TF32.F32.PACK_B R83, R83 ;  /* 0x00000053ff53723e */ /* 0x000fe200024050ff */
[----:B------:R0:W-:Y:S01]  /*61e0*/  @P0 STG.E desc[UR36][R6.64+0x180], R9 ;  /* 0x0001800906000986 */ /* 0x0001e2000c101924 */
[----:B------:R-:W-:-:S02]  /*61f0*/  ISETP.GT.AND P0, PT, R3, 0x79, PT ;  /* 0x000000790300780c */ /* 0x000fc40003f04270 */
[----:B------:R-:W-:Y:S01]  /*6200*/  F2FP.TF32.F32.PACK_B R85, R85 ;  /* 0x00000055ff55723e */ /* 0x000fe200024050ff */
[----:B------:R-:W-:Y:S01]  /*6210*/  @P3 STG.E desc[UR36][R6.64+0x184], R75 ;  /* 0x0001844b06003986 */ /* 0x000fe2000c101924 */
[C---:B------:R-:W-:Y:S02]  /*6220*/  ISETP.GT.AND P3, PT, R3.reuse, 0x70, PT ;  /* 0x000000700300780c */ /* 0x040fe40003f64270 */
[----:B------:R-:W-:Y:S01]  /*6230*/  F2FP.TF32.F32.PACK_B R87, R87 ;  /* 0x00000057ff57723e */ /* 0x000fe200024050ff */
[----:B------:R1:W-:Y:S01]  /*6240*/  @P2 STG.E desc[UR36][R4.64+0x1a0], R11 ;  /* 0x0001a00b04002986 */ /* 0x0003e2000c101924 */
[----:B------:R-:W-:-:S03]  /*6250*/  ISETP.GT.AND P2, PT, R3, 0x71, PT ;  /* 0x000000710300780c */ /* 0x000fc60003f44270 */
[----:B------:R-:W-:Y:S01]  /*6260*/  @P1 STG.E desc[UR36][R4.64+0x1a4], R77 ;  /* 0x0001a44d04001986 */ /* 0x000fe2000c101924 */
[----:B------:R-:W-:Y:S01]  /*6270*/  ISETP.GT.AND P1, PT, R3, 0x78, PT ;  /* 0x000000780300780c */ /* 0x000fe20003f24270 */
[-C--:B------:R-:W-:Y:S01]  /*6280*/  FMUL R3, R80, R90.reuse ;  /* 0x0000005a50037220 */ /* 0x080fe20000400000 */
[-C--:B0-----:R-:W-:Y:S01]  /*6290*/  FMUL R9, R82, R90.reuse ;  /* 0x0000005a52097220 */ /* 0x081fe20000400000 */
[----:B------:R0:W-:Y:S01]  /*62a0*/  @P4 STG.E desc[UR36][R6.64+0x1a0], R13 ;  /* 0x0001a00d06004986 */ /* 0x0001e2000c101924 */
[C---:B------:R-:W-:Y:S02]  /*62b0*/  ISETP.GT.AND P4, PT, R0.reuse, RZ, P3 ;  /* 0x000000ff0000720c */ /* 0x040fe40001f84270 */
[----:B------:R-:W-:Y:S01]  /*62c0*/  F2FP.TF32.F32.PACK_B R3, R3 ;  /* 0x00000003ff03723e */ /* 0x000fe200024050ff */
[----:B------:R-:W-:Y:S01]  /*62d0*/  @P5 STG.E desc[UR36][R6.64+0x1a4], R79 ;  /* 0x0001a44f06005986 */ /* 0x000fe2000c101924 */
[----:B------:R-:W-:Y:S01]  /*62e0*/  ISETP.GT.AND P5, PT, R0, RZ, P2 ;  /* 0x000000ff0000720c */ /* 0x000fe200017a4270 */
[----:B-1----:R-:W-:Y:S01]  /*62f0*/  FMUL R11, R84, R90 ;  /* 0x0000005a540b7220 */ /* 0x002fe20000400000 */
[----:B------:R-:W-:-:S02]  /*6300*/  ISETP.GT.AND P3, PT, R0, 0x8, P3 ;  /* 0x000000080000780c */ /* 0x000fc40001f64270 */
[----:B------:R-:W-:Y:S02]  /*6310*/  ISETP.GT.AND P2, PT, R0, 0x8, P2 ;  /* 0x000000080000780c */ /* 0x000fe40001744270 */
[----:B------:R-:W-:Y:S01]  /*6320*/  F2FP.TF32.F32.PACK_B R9, R9 ;  /* 0x00000009ff09723e */ /* 0x000fe200024050ff */
[----:B0-----:R-:W-:Y:S01]  /*6330*/  FMUL R13, R86, R90 ;  /* 0x0000005a560d7220 */ /* 0x001fe20000400000 */
[----:B------:R-:W-:Y:S01]  /*6340*/  F2FP.TF32.F32.PACK_B R11, R11 ;  /* 0x0000000bff0b723e */ /* 0x000fe200024050ff */
[----:B------:R-:W-:Y:S01]  /*6350*/  @P4 STG.E desc[UR36][R4.64+0x1c0], R3 ;  /* 0x0001c00304004986 */ /* 0x000fe2000c101924 */
[C---:B------:R-:W-:Y:S02]  /*6360*/  ISETP.GT.AND P4, PT, R0.reuse, RZ, P1 ;  /* 0x000000ff0000720c */ /* 0x040fe40000f84270 */
[C---:B------:R-:W-:Y:S01]  /*6370*/  ISETP.GT.AND P1, PT, R0.reuse, 0x8, P1 ;  /* 0x000000080000780c */ /* 0x040fe20000f24270 */
[----:B------:R-:W-:Y:S01]  /*6380*/  @P5 STG.E desc[UR36][R4.64+0x1c4], R81 ;  /* 0x0001c45104005986 */ /* 0x000fe2000c101924 */
[----:B------:R-:W-:-:S02]  /*6390*/  ISETP.GT.AND P5, PT, R0, RZ, P0 ;  /* 0x000000ff0000720c */ /* 0x000fc400007a4270 */
[----:B------:R-:W-:Y:S01]  /*63a0*/  ISETP.GT.AND P0, PT, R0, 0x8, P0 ;  /* 0x000000080000780c */ /* 0x000fe20000704270 */
[----:B------:R-:W-:Y:S01]  /*63b0*/  @P3 STG.E desc[UR36][R6.64+0x1c0], R9 ;  /* 0x0001c00906003986 */ /* 0x000fe2000c101924 */
[----:B------:R-:W-:-:S03]  /*63c0*/  F2FP.TF32.F32.PACK_B R13, R13 ;  /* 0x0000000dff0d723e */ /* 0x000fc600024050ff */
[----:B------:R-:W-:Y:S04]  /*63d0*/  @P2 STG.E desc[UR36][R6.64+0x1c4], R83 ;  /* 0x0001c45306002986 */ /* 0x000fe8000c101924 */
[----:B------:R-:W-:Y:S04]  /*63e0*/  @P4 STG.E desc[UR36][R4.64+0x1e0], R11 ;  /* 0x0001e00b04004986 */ /* 0x000fe8000c101924 */
[----:B------:R0:W-:Y:S02]  /*63f0*/  @P5 STG.E desc[UR36][R4.64+0x1e4], R85 ;  /* 0x0001e45504005986 */ /* 0x0001e4000c101924 */
[----:B0-----:R-:W-:-:S02]  /*6400*/  @P1 IMAD.MOV.U32 R4, RZ, RZ, R6 ;  /* 0x000000ffff041224 */ /* 0x001fc400078e0006 */
[----:B------:R-:W-:-:S05]  /*6410*/  @P1 IMAD.MOV.U32 R5, RZ, RZ, R7 ;  /* 0x000000ffff051224 */ /* 0x000fca00078e0007 */
[----:B------:R0:W-:Y:S04]  /*6420*/  @P1 STG.E desc[UR36][R4.64+0x1e0], R13 ;  /* 0x0001e00d04001986 */ /* 0x0001e8000c101924 */
[----:B------:R0:W-:Y:S02]  /*6430*/  @P0 STG.E desc[UR36][R6.64+0x1e4], R87 ;  /* 0x0001e45706000986 */ /* 0x0001e4000c101924 */
.L_x_163:
[----:B------:R-:W-:Y:S05]  /*6440*/  BSYNC B0 ;  /* 0x0000000000007941 */ /* 0x000fea0003800000 */
.L_x_37:
[----:B0-----:R-:W2:Y:S01]  /*6450*/  LDL.64 R4, [R1] ;  /* 0x0000000001047983 */ /* 0x001ea20000100a00 */
[----:B------:R-:W-:Y:S01]  /*6460*/  ULDC.64 UR4, c[0x0][0x650] ;  /* 0x0001940000047ab9 */ /* 0x000fe20000000a00 */
[----:B------:R-:W-:Y:S02]  /*6470*/  IMAD.U32 R0, RZ, RZ, UR44 ;  /* 0x0000002cff007e24 */ /* 0x000fe4000f8e00ff */
[----:B------:R-:W-:Y:S02]  /*6480*/  IMAD.MOV.U32 R22, RZ, RZ, -0x1 ;  /* 0xffffffffff167424 */ /* 0x000fe400078e00ff */
[----:B------:R0:W-:Y:S01]  /*6490*/  SYNCS.ARRIVE.TRANS64.A1T0 RZ, [R0+UR46], RZ ;  /* 0x000000ff00ff79a7 */ /* 0x0001e2000810002e */
[----:B-----5:R-:W-:Y:S02]  /*64a0*/  IMAD.MOV.U32 R18, RZ, RZ, -0x1 ;  /* 0xffffffffff127424 */ /* 0x020fe400078e00ff */
[----:B------:R-:W-:Y:S01]  /*64b0*/  IMAD.MOV.U32 R19, RZ, RZ, -0x1 ;  /* 0xffffffffff137424 */ /* 0x000fe200078e00ff */
[----:B0-----:R-:W-:-:S02]  /*64c0*/  PRMT R0, RZ, 0x7610, R0 ;  /* 0x00007610ff007816 */ /* 0x001fc40000000000 */
[----:B--2---:R-:W-:-:S05]  /*64d0*/  LEA R16, P0, R4, R16, 0x1 ;  /* 0x0000001004107211 */ /* 0x004fca00078008ff */
[----:B------:R-:W-:Y:S01]  /*64e0*/  IMAD.X R17, R100, 0x1, R17, P0 ;  /* 0x0000000164117824 */ /* 0x000fe200000e0611 */
[----:B------:R-:W-:-:S04]  /*64f0*/  ISETP.GE.U32.AND P0, PT, R16, UR4, PT ;  /* 0x0000000410007c0c */ /* 0x000fc8000bf06070 */
[----:B------:R-:W-:-:S13]  /*6500*/  ISETP.GE.U32.AND.EX P0, PT, R17, UR5, PT, P0 ;  /* 0x0000000511007c0c */ /* 0x000fda000bf06100 */
[----:B------:R-:W-:Y:S05]  /*6510*/  @P0 BRA `(.L_x_164) ;  /* 0x00000004004c0947 */ /* 0x000fea0003800000 */
[----:B----4-:R-:W0:Y:S01]  /*6520*/  LDC.64 R10, c[0x0][0x628] ;  /* 0x00018a00ff0a7b82 */ /* 0x010e220000000a00 */
[----:B------:R-:W2:Y:S01]  /*6530*/  S2R R12, SR_CTAID.X ;  /* 0x00000000000c7919 */ /* 0x000ea20000002500 */
[----:B------:R-:W-:Y:S02]  /*6540*/  IMAD.MOV.U32 R8, RZ, RZ, R16 ;  /* 0x000000ffff087224 */ /* 0x000fe400078e0010 */
[----:B------:R-:W-:Y:S01]  /*6550*/  IMAD.MOV.U32 R9, RZ, RZ, R17 ;  /* 0x000000ffff097224 */ /* 0x000fe200078e0011 */
[----:B------:R-:W4:Y:S03]  /*6560*/  S2R R18, SR_CTAID.Y ;  /* 0x0000000000127919 */ /* 0x000f260000002600 */
[----:B------:R-:W1:Y:S08]  /*6570*/  LDC R0, c[0x0][0x630] ;  /* 0x00018c00ff007b82 */ /* 0x000e700000000800 */
[----:B------:R-:W1:Y:S01]  /*6580*/  LDC.64 R14, c[0x0][0x620] ;  /* 0x00018800ff0e7b82 */ /* 0x000e620000000a00 */
[----:B0-----:R-:W-:-:S04]  /*6590*/  ISETP.NE.U32.AND P0, PT, R10, RZ, PT ;  /* 0x000000ff0a00720c */ /* 0x001fc80003f05070 */
[----:B------:R-:W-:-:S13]  /*65a0*/  ISETP.NE.AND.EX P0, PT, R11, RZ, PT, P0 ;  /* 0x000000ff0b00720c */ /* 0x000fda0003f05300 */
[----:B-12-4-:R-:W-:Y:S05]  /*65b0*/  @!P0 BRA `(.L_x_165) ;  /* 0x0000000000288947 */ /* 0x016fea0003800000 */
[----:B------:R-:W0:Y:S02]  /*65c0*/  LDC R3, c[0x0][0x634] ;  /* 0x00018d00ff037b82 */ /* 0x000e240000000800 */
[----:B0-----:R-:W-:-:S05]  /*65d0*/  IADD3 R3, P0, R16, R3, RZ ;  /* 0x0000000310037210 */ /* 0x001fca0007f1e0ff */
[----:B------:R-:W-:-:S04]  /*65e0*/  IMAD.X R13, RZ, RZ, R17, P0 ;  /* 0x000000ffff0d7224 */ /* 0x000fc800000e0611 */
[----:B------:R-:W-:-:S04]  /*65f0*/  IMAD.WIDE.U32 R4, R13, R10, RZ ;  /* 0x0000000a0d047225 */ /* 0x000fc800078e00ff */
[----:B---3--:R-:W-:-:S04]  /*6600*/  IMAD.WIDE.U32 R6, P0, R3, R11, R4 ;  /* 0x0000000b03067225 */ /* 0x008fc80007800004 */
[----:B------:R-:W-:-:S04]  /*6610*/  IMAD.WIDE.U32 R4, R3, R10, RZ ;  /* 0x0000000a03047225 */ /* 0x000fc800078e00ff */
[----:B------:R-:W-:Y:S01]  /*6620*/  IMAD.X R9, RZ, RZ, RZ, P0 ;  /* 0x000000ffff097224 */ /* 0x000fe200000e06ff */
[----:B------:R-:W-:Y:S01]  /*6630*/  IADD3 RZ, P0, R5, R6, RZ ;  /* 0x0000000605ff7210 */ /* 0x000fe20007f1e0ff */
[----:B------:R-:W-:-:S04]  /*6640*/  IMAD.MOV.U32 R8, RZ, RZ, R7 ;  /* 0x000000ffff087224 */ /* 0x000fc800078e0007 */
[----:B------:R-:W-:-:S08]  /*6650*/  IMAD.WIDE.U32.X R8, R13, R11, R8, P0 ;  /* 0x0000000b0d087225 */ /* 0x000fd000000e0408 */
.L_x_165:
[-CC-:B------:R-:W-:Y:S01]  /*6660*/  SHF.R.U64 R19, R8, R0.reuse, R9.reuse ;  /* 0x0000000008137219 */ /* 0x180fe20000001209 */
[----:B------:R-:W0:Y:S01]  /*6670*/  LDC.64 R24, c[0x0][0x640] ;  /* 0x00019000ff187b82 */ /* 0x000e220000000a00 */
[----:B------:R-:W-:Y:S01]  /*6680*/  SHF.R.U32.HI R0, RZ, R0, R9 ;  /* 0x00000000ff007219 */ /* 0x000fe20000011609 */
[----:B------:R-:W-:Y:S01]  /*6690*/  ULDC UR4, c[0x0][0x150] ;  /* 0x0000540000047ab9 */ /* 0x000fe20000000800 */
[----:B------:R-:W-:Y:S02]  /*66a0*/  IADD3 R3, P0, RZ, -R19, RZ ;  /* 0x80000013ff037210 */ /* 0x000fe40007f1e0ff */
[----:B---3--:R-:W-:-:S03]  /*66b0*/  I2FP.F32.U32 R7, R12 ;  /* 0x0000000c00077245 */ /* 0x008fc60000201000 */
[----:B------:R-:W1:Y:S01]  /*66c0*/  LDC R6, c[0x0][0x618] ;  /* 0x00018600ff067b82 */ /* 0x000e620000000800 */
[----:B------:R-:W-:Y:S02]  /*66d0*/  IMAD.X R5, RZ, RZ, ~R0, P0 ;  /* 0x000000ffff057224 */ /* 0x000fe400000e0e00 */
[----:B------:R-:W-:Y:S01]  /*66e0*/  FMUL R7, R7, UR4 ;  /* 0x0000000407077c20 */ /* 0x000fe20008400000 */
[----:B------:R-:W-:Y:S01]  /*66f0*/  ULDC UR4, c[0x0][0x154] ;  /* 0x0000550000047ab9 */ /* 0x000fe20000000800 */
[-C--:B------:R-:W-:Y:S02]  /*6700*/  IMAD R0, R5, R14.reuse, RZ ;  /* 0x0000000e05007224 */ /* 0x080fe400078e02ff */
[C---:B------:R-:W-:Y:S01]  /*6710*/  IMAD.WIDE.U32 R4, R3.reuse, R14, R16 ;  /* 0x0000000e03047225 */ /* 0x040fe200078e0010 */
[----:B------:R-:W2:Y:S01]  /*6720*/  LDC R8, c[0x0][0x608] ;  /* 0x00018200ff087b82 */ /* 0x000ea20000000800 */
[----:B------:R-:W3:Y:S02]  /*6730*/  F2I.U32.TRUNC.NTZ R7, R7 ;  /* 0x0000000700077305 */ /* 0x000ee4000020f000 */
[----:B------:R-:W-:Y:S01]  /*6740*/  IMAD R3, R3, R15, R0 ;  /* 0x0000000f03037224 */ /* 0x000fe200078e0200 */
[----:B------:R-:W-:-:S03]  /*6750*/  I2FP.F32.U32 R0, R18 ;  /* 0x0000001200007245 */ /* 0x000fc60000201000 */
[----:B------:R-:W-:Y:S01]  /*6760*/  IMAD.IADD R3, R5, 0x1, R3 ;  /* 0x0000000105037824 */ /* 0x000fe200078e0203 */
[----:B------:R-:W4:Y:S01]  /*6770*/  LDC R11, c[0x0][0x658] ;  /* 0x00019600ff0b7b82 */ /* 0x000f220000000800 */
[----:B0-----:R-:W-:-:S04]  /*6780*/  ISETP.NE.U32.AND P0, PT, R24, RZ, PT ;  /* 0x000000ff1800720c */ /* 0x001fc80003f05070 */
[----:B------:R-:W-:-:S03]  /*6790*/  ISETP.NE.AND.EX P0, PT, R25, RZ, PT, P0 ;  /* 0x000000ff1900720c */ /* 0x000fc60003f05300 */
[----:B------:R-:W0:Y:S01]  /*67a0*/  LDC R9, c[0x0][0x144] ;  /* 0x00005100ff097b82 */ /* 0x000e220000000800 */
[-C--:B-1----:R-:W-:Y:S01]  /*67b0*/  SHF.R.U64 R10, R4, R6.reuse, R3 ;  /* 0x00000006040a7219 */ /* 0x082fe20000001203 */
[----:B---3--:R-:W-:Y:S01]  /*67c0*/  IMAD.MOV R7, RZ, RZ, -R7 ;  /* 0x000000ffff077224 */ /* 0x008fe200078e0a07 */
[----:B------:R-:W-:Y:S01]  /*67d0*/  SHF.R.U32.HI R3, RZ, R6, R3 ;  /* 0x00000006ff037219 */ /* 0x000fe20000011603 */
[----:B------:R-:W-:-:S04]  /*67e0*/  FMUL R6, R0, UR4 ;  /* 0x0000000400067c20 */ /* 0x000fc80008400000 */
[----:B------:R-:W1:Y:S01]  /*67f0*/  LDC R21, c[0x0][0x148] ;  /* 0x00005200ff157b82 */ /* 0x000e620000000800 */
[----:B------:R3:W0:Y:S01]  /*6800*/  F2I.U32.TRUNC.NTZ R14, R6 ;  /* 0x00000006000e7305 */ /* 0x000622000020f000 */
[-CC-:B--2---:R-:W-:Y:S02]  /*6810*/  SHF.R.U64 R13, R10, R8.reuse, R3.reuse ;  /* 0x000000080a0d7219 */ /* 0x184fe40000001203 */
[----:B------:R-:W-:-:S04]  /*6820*/  SHF.R.U32.HI R0, RZ, R8, R3 ;  /* 0x00000008ff007219 */ /* 0x000fc80000011603 */
[----:B------:R-:W2:Y:S01]  /*6830*/  LDC R20, c[0x0][0x648] ;  /* 0x00019200ff147b82 */ /* 0x000ea20000000800 */
[-CC-:B----4-:R-:W-:Y:S02]  /*6840*/  SHF.R.U64 R15, R13, R11.reuse, R0.reuse ;  /* 0x0000000b0d0f7219 */ /* 0x190fe40000001200 */
[----:B------:R-:W-:-:S03]  /*6850*/  SHF.R.U32.HI R5, RZ, R11, R0 ;  /* 0x0000000bff057219 */ /* 0x000fc60000011600 */
[----:B------:R-:W-:Y:S02]  /*6860*/  IMAD.MOV.U32 R4, RZ, RZ, R15 ;  /* 0x000000ffff047224 */ /* 0x000fe400078e000f */
[----:B------:R-:W4:Y:S01]  /*6870*/  LDC R26, c[0x0][0x638] ;  /* 0x00018e00ff1a7b82 */ /* 0x000f220000000800 */
[----:B0-----:R-:W-:-:S07]  /*6880*/  IMAD R22, R9, R7, R12 ;  /* 0x0000000709167224 */ /* 0x001fce00078e020c */
[----:B------:R-:W0:Y:S08]  /*6890*/  LDC R27, c[0x0][0x610] ;  /* 0x00018400ff1b7b82 */ /* 0x000e300000000800 */
[----:B------:R-:W0:Y:S01]  /*68a0*/  LDC R28, c[0x0][0x600] ;  /* 0x00018000ff1c7b82 */ /* 0x000e220000000800 */
[----:B-123--:R-:W-:Y:S05]  /*68b0*/  @!P0 BRA `(.L_x_166) ;  /* 0x0000000000288947 */ /* 0x00efea0003800000 */
[----:B------:R-:W1:Y:S02]  /*68c0*/  LDC R0, c[0x0][0x64c] ;  /* 0x00019300ff007b82 */ /* 0x000e640000000800 */
[----:B-1----:R-:W-:-:S05]  /*68d0*/  IADD3 R3, P0, R15, R0, RZ ;  /* 0x000000000f037210 */ /* 0x002fca0007f1e0ff */
        /* <DEDUP_REMOVED lines=8> */
.L_x_166:
[----:B------:R-:W-:Y:S01]  /*6960*/  ISETP.NE.AND P0, PT, R2, 0x1, PT ;  /* 0x000000010200780c */ /* 0x000fe20003f05270 */
[----:B------:R-:W-:Y:S01]  /*6970*/  IMAD.MOV R14, RZ, RZ, -R14 ;  /* 0x000000ffff0e7224 */ /* 0x000fe200078e0a0e */
[----:B------:R-:W-:Y:S02]  /*6980*/  SHF.R.U64 R0, R4, R20, R5 ;  /* 0x0000001404007219 */ /* 0x000fe40000001205 */
[----:B------:R-:W-:Y:S02]  /*6990*/  LOP3.LUT R3, R13, R102, RZ, 0xc0, !PT ;  /* 0x000000660d037212 */ /* 0x000fe400078ec0ff */
[----:B------:R-:W-:Y:S01]  /*69a0*/  LOP3.LUT R5, R10, R101, RZ, 0xc0, !PT ;  /* 0x000000650a057212 */ /* 0x000fe200078ec0ff */
[----:B------:R-:W-:Y:S02]  /*69b0*/  IMAD.MOV R4, RZ, RZ, -R0 ;  /* 0x000000ffff047224 */ /* 0x000fe400078e0a00 */
[----:B------:R-:W-:Y:S02]  /*69c0*/  IMAD R3, R98, R0, R3 ;  /* 0x0000000062037224 */ /* 0x000fe400078e0203 */
[----:B----4-:R-:W-:-:S02]  /*69d0*/  IMAD R0, R4, R26, R15 ;  /* 0x0000001a04007224 */ /* 0x010fc400078e020f */
[----:B------:R-:W-:Y:S02]  /*69e0*/  @P0 IMAD R22, R21, R14, R18 ;  /* 0x0000000e15160224 */ /* 0x000fe400078e0212 */
[----:B------:R-:W-:Y:S02]  /*69f0*/  IMAD.MOV.U32 R4, RZ, RZ, 0x1 ;  /* 0x00000001ff047424 */ /* 0x000fe400078e00ff */
[----:B0-----:R-:W-:Y:S02]  /*6a00*/  IMAD R22, R3, R27, R22 ;  /* 0x0000001b03167224 */ /* 0x001fe400078e0216 */
[----:B------:R-:W-:Y:S01]  /*6a10*/  IMAD R3, R0, R28, R5 ;  /* 0x0000001c00037224 */ /* 0x000fe200078e0205 */
[----:B------:R-:W-:-:S04]  /*6a20*/  PRMT R0, R4, 0x7610, R0 ;  /* 0x0000761004007816 */ /* 0x000fc80000000000 */
[----:B------:R-:W-:Y:S02]  /*6a30*/  SEL R18, R3, R22, !P0 ;  /* 0x0000001603127207 */ /* 0x000fe40004000000 */
[----:B------:R-:W-:-:S07]  /*6a40*/  SEL R22, R22, R3, !P0 ;  /* 0x0000000316167207 */ /* 0x000fce0004000000 */
.L_x_164:
[----:B------:R-:W-:Y:S01]  /*6a50*/  LOP3.LUT P0, RZ, R0, 0xff, RZ, 0xc0, !PT ;  /* 0x000000ff00ff7812 */ /* 0x000fe2000780c0ff */
[----:B------:R-:W-:Y:S01]  /*6a60*/  UIMAD.WIDE.U32 UR4, UR38, 0x38e38e39, URZ ;  /* 0x38e38e39260478a5 */ /* 0x000fe2000f8e003f */
[----:B------:R-:W-:-:S03]  /*6a70*/  LOP3.LUT R105, R105, 0x1, RZ, 0x3c, !PT ;  /* 0x0000000169697812 */ /* 0x000fc600078e3cff */
[----:B------:R-:W-:-:S04]  /*6a80*/  USHF.R.U32.HI UR4, URZ, 0x1, UR5 ;  /* 0x000000013f047899 */ /* 0x000fc80008011605 */
[----:B------:R-:W-:-:S04]  /*6a90*/  UIMAD UR38, UR4, -0x9, UR38 ;  /* 0xfffffff7042678a4 */ /* 0x000fc8000f8e0226 */
[----:B------:R-:W-:Y:S08]  /*6aa0*/  @P0 BRA `(.L_x_167) ;  /* 0xffffffac00700947 */ /* 0x000ff0000383ffff */
[----:B------:R-:W-:Y:S05]  /*6ab0*/  EXIT ;  /* 0x000000000000794d */ /* 0x000fea0003800000 */
.L_x_18:
[----:B------:R-:W-:-:S08]  /*6ac0*/  ISETP.NE.AND P0, PT, R9, RZ, PT ;  /* 0x000000ff0900720c */ /* 0x000fd00003f05270 */
[----:B0-----:R-:W0:-:S00]  /*6ad0*/  USETMAXREG.DEALLOC.CTAPOOL 0x28 ;  /* 0x00000028000079c8 */ /* 0x001e0000080e0500 */
[----:B------:R-:W-:Y:S05]  /*6ae0*/  @P0 EXIT ;  /* 0x000000000000094d */ /* 0x000fea0003800000 */
[----:B0-----:R-:W-:Y:S01]  /*6af0*/  LOP3.LUT P0, RZ, R3, 0xff, RZ, 0xc0, !PT ;  /* 0x000000ff03ff7812 */ /* 0x001fe2000780c0ff */
[----:B------:R-:W-:Y:S02]  /*6b00*/  IMAD.MOV.U32 R3, RZ, RZ, 0x1 ;  /* 0x00000001ff037424 */ /* 0x000fe400078e00ff */
[----:B------:R-:W-:-:S10]  /*6b10*/  IMAD.MOV.U32 R8, RZ, RZ, RZ ;  /* 0x000000ffff087224 */ /* 0x000fd400078e00ff */
[----:B------:R-:W-:Y:S05]  /*6b20*/  @!P0 BRA `(.L_x_168) ;  /* 0x0000000c007c8947 */ /* 0x000fea0003800000 */
[----:B------:R-:W0:Y:S01]  /*6b30*/  S2UR UR9, SR_CgaCtaId ;  /* 0x00000000000979c3 */ /* 0x000e220000008800 */
[----:B------:R-:W-:Y:S01]  /*6b40*/  ULDC UR5, c[0x0][0x658] ;  /* 0x0001960000057ab9 */ /* 0x000fe20000000800 */
[----:B------:R-:W-:Y:S01]  /*6b50*/  UMOV UR10, 0xffffffff ;  /* 0xffffffff000a7882 */ /* 0x000fe20000000000 */
[----:B------:R-:W-:Y:S01]  /*6b60*/  UMOV UR14, 0x1 ;  /* 0x00000001000e7882 */ /* 0x000fe20000000000 */
[----:B------:R-:W-:Y:S01]  /*6b70*/  USHF.L.U32 UR10, UR10, UR5, URZ ;  /* 0x000000050a0a7299 */ /* 0x000fe2000800063f */
[----:B------:R-:W-:Y:S01]  /*6b80*/  LOP3.LUT P0, RZ, R4, 0x1f, RZ, 0xc0, !PT ;  /* 0x0000001f04ff7812 */ /* 0x000fe2000780c0ff */
[----:B------:R-:W-:Y:S01]  /*6b90*/  BSSY B0, `(.L_x_168) ;  /* 0x00000d8000007945 */ /* 0x000fe20003800000 */
[C---:B------:R-:W-:Y:S01]  /*6ba0*/  ISETP.NE.AND P2, PT, R5.reuse, RZ, PT ;  /* 0x000000ff0500720c */ /* 0x040fe20003f45270 */
[----:B------:R-:W-:Y:S01]  /*6bb0*/  ULOP3.LUT UR13, URZ, UR10, URZ, 0x33, !UPT ;  /* 0x0000000a3f0d7292 */ /* 0x000fe2000f8e333f */
[----:B------:R-:W-:Y:S01]  /*6bc0*/  ISETP.NE.OR P0, PT, R5, RZ, !P0 ;  /* 0x000000ff0500720c */ /* 0x000fe20004705670 */
[----:B------:R-:W-:Y:S01]  /*6bd0*/  IMAD.MOV.U32 R10, RZ, RZ, 0x1 ;  /* 0x00000001ff0a7424 */ /* 0x000fe200078e00ff */
[----:B------:R-:W-:Y:S01]  /*6be0*/  LOP3.LUT R9, R23, 0x2, RZ, 0xfc, !PT ;  /* 0x0000000217097812 */ /* 0x000fe200078efcff */
[----:B------:R-:W-:Y:S01]  /*6bf0*/  IMAD.MOV.U32 R3, RZ, RZ, 0x1 ;  /* 0x00000001ff037424 */ /* 0x000fe200078e00ff */
[----:B------:R-:W-:Y:S01]  /*6c00*/  ULDC UR4, c[0x0][0x600] ;  /* 0x0001800000047ab9 */ /* 0x000fe20000000800 */
[----:B------:R-:W-:Y:S01]  /*6c10*/  IMAD.MOV.U32 R8, RZ, RZ, RZ ;  /* 0x000000ffff087224 */ /* 0x000fe200078e00ff */
[----:B------:R-:W-:Y:S01]  /*6c20*/  UMOV UR19, 0x1111 ;  /* 0x0000111100137882 */ /* 0x000fe20000000000 */
[----:B------:R-:W-:-:S02]  /*6c30*/  UIADD3 UR24, UR40, 0x1, URZ ;  /* 0x0000000128187890 */ /* 0x000fc4000fffe03f */
[----:B------:R-:W-:Y:S02]  /*6c40*/  UIADD3 UR4, UR4, -0x1, URZ ;  /* 0xffffffff04047890 */ /* 0x000fe4000fffe03f */
[----:B------:R-:W-:Y:S01]  /*6c50*/  USHF.L.U32 UR5, UR14, UR5, URZ ;  /* 0x000000050e057299 */ /* 0x000fe2000800063f */
[----:B------:R-:W-:Y:S01]  /*6c60*/  ULDC.64 UR26, c[0x0][0x198] ;  /* 0x00006600001a7ab9 */ /* 0x000fe20000000a00 */
[----:B0-----:R-:W-:Y:S02]  /*6c70*/  USHF.R.U32.HI UR25, URZ, 0x2, UR9 ;  /* 0x000000023f197899 */ /* 0x001fe40008011609 */
[----:B------:R-:W-:Y:S02]  /*6c80*/  ULOP3.LUT UR8, UR9, 0x3, URZ, 0xc0, !UPT ;  /* 0x0000000309087892 */ /* 0x000fe4000f8ec03f */
[----:B------:R-:W-:Y:S02]  /*6c90*/  USHF.L.U32 UR6, UR9, 0x5, URZ ;  /* 0x0000000509067899 */ /* 0x000fe4000800063f */
[----:B------:R-:W-:-:S02]  /*6ca0*/  USHF.L.U32 UR7, UR9, 0xa, URZ ;  /* 0x0000000a09077899 */ /* 0x000fc4000800063f */
[----:B------:R-:W-:Y:S02]  /*6cb0*/  ULOP3.LUT UR9, UR9, 0xfffffffc, URZ, 0xc0, !UPT ;  /* 0xfffffffc09097892 */ /* 0x000fe4000f8ec03f */
[----:B------:R-:W-:Y:S02]  /*6cc0*/  UISETP.GT.U32.AND UP0, UPT, UR8, 0xffff, UPT ;  /* 0x0000ffff0800788c */ /* 0x000fe4000bf04070 */
[----:B------:R-:W-:Y:S02]  /*6cd0*/  ULOP3.LUT UR11, UR9, 0x1, URZ, 0xfc, !UPT ;  /* 0x00000001090b7892 */ /* 0x000fe4000f8efc3f */
[----:B------:R-:W-:Y:S02]  /*6ce0*/  ULOP3.LUT UR12, UR9, 0x2, URZ, 0xfc, !UPT ;  /* 0x00000002090c7892 */ /* 0x000fe4000f8efc3f */
[----:B------:R-:W-:Y:S02]  /*6cf0*/  USHF.L.U32 UR10, UR14, UR9, URZ ;  /* 0x000000090e0a7299 */ /* 0x000fe4000800063f */
[----:B------:R-:W-:-:S02]  /*6d00*/  ULOP3.LUT UR9, UR9, 0x3, URZ, 0xfc, !UPT ;  /* 0x0000000309097892 */ /* 0x000fc4000f8efc3f */
[----:B------:R-:W-:Y:S02]  /*6d10*/  USHF.L.U32 UR11, UR14, UR11, URZ ;  /* 0x0000000b0e0b7299 */ /* 0x000fe4000800063f */
[----:B------:R-:W-:Y:S02]  /*6d20*/  USHF.L.U32 UR12, UR14, UR12, URZ ;  /* 0x0000000c0e0c7299 */ /* 0x000fe4000800063f */
[----:B------:R-:W-:Y:S02]  /*6d30*/  USEL UR8, UR8, 0xffff, !UP0 ;  /* 0x0000ffff08087887 */ /* 0x000fe4000c000000 */
[----:B------:R-:W-:Y:S02]  /*6d40*/  USHF.L.U32 UR9, UR14, UR9, URZ ;  /* 0x000000090e097299 */ /* 0x000fe4000800063f */
[----:B------:R-:W-:Y:S02]  /*6d50*/  ULOP3.LUT UR10, UR12, UR10, UR11, 0xfe, !UPT ;  /* 0x0000000a0c0a7292 */ /* 0x000fe4000f8efe0b */
[----:B------:R-:W-:-:S02]  /*6d60*/  ULOP3.LUT UR8, UR8, 0xffff, URZ, 0xc0, !UPT ;  /* 0x0000ffff08087892 */ /* 0x000fc4000f8ec03f */
[----:B------:R-:W-:Y:S02]  /*6d70*/  ULOP3.LUT UR6, UR6, 0x60, URZ, 0xc0, !UPT ;  /* 0x0000006006067892 */ /* 0x000fe4000f8ec03f */
[----:B------:R-:W-:Y:S02]  /*6d80*/  ULOP3.LUT UR7, UR7, 0xc00, URZ, 0xc0, !UPT ;  /* 0x00000c0007077892 */ /* 0x000fe4000f8ec03f */
[----:B------:R-:W-:Y:S02]  /*6d90*/  ULOP3.LUT UR18, UR10, UR9, URZ, 0xfc, !UPT ;  /* 0x000000090a127292 */ /* 0x000fe4000f8efc3f */
[----:B------:R-:W-:-:S12]  /*6da0*/  USHF.L.U32 UR19, UR19, UR8, URZ ;  /* 0x0000000813137299 */ /* 0x000fd8000800063f */
.L_x_180:
[----:B------:R-:W-:-:S03]  /*6db0*/  UMOV UR8, 0xffffffff ;  /* 0xffffffff00087882 */ /* 0x000fc60000000000 */
[----:B------:R-:W-:Y:S05]  /*6dc0*/  BRA.DIV UR8, `(.L_x_169) ;  /* 0x0000001208a47947 */ /* 0x000fea000b800000 */
[----:B------:R-:W-:-:S13]  /*6dd0*/  ELECT P6, URZ, PT ;  /* 0x00000000003f782f */ /* 0x000fda00038c0000 */
.L_x_198:
[----:B------:R-:W0:Y:S01]  /*6de0*/  LDC R4, c[0x0][0x28c] ;  /* 0x0000a300ff047b82 */ /* 0x000e220000000800 */
[----:B------:R-:W-:Y:S01]  /*6df0*/  BSSY B1, `(.L_x_170) ;  /* 0x000003d000017945 */ /* 0x000fe20003800000 */
[----:B0-----:R-:W-:-:S13]  /*6e00*/  ISETP.LT.OR P6, PT, R4, 0x1, !P6 ;  /* 0x000000010400780c */ /* 0x001fda00077c1670 */
[----:B------:R-:W-:Y:S05]  /*6e10*/  @P6 BRA `(.L_x_171) ;  /* 0x0000000000e86947 */ /* 0x000fea0003800000 */
[----:B------:R-:W-:Y:S01]  /*6e20*/  LEA R22, R22, UR25, 0x2 ;  /* 0x0000001916167c11 */ /* 0x000fe2000f8e10ff */
[----:B------:R-:W-:Y:S01]  /*6e30*/  IMAD.MOV.U32 R12, RZ, RZ, RZ ;  /* 0x000000ffff0c7224 */ /* 0x000fe200078e00ff */
[----:B------:R-:W-:Y:S01]  /*6e40*/  LEA R18, R18, UR6, 0x7 ;  /* 0x0000000612127c11 */ /* 0x000fe2000f8e38ff */
[----:B------:R-:W-:Y:S02]  /*6e50*/  IMAD.U32 R14, RZ, RZ, UR24 ;  /* 0x00000018ff0e7e24 */ /* 0x000fe4000f8e00ff */
[----:B------:R-:W-:Y:S02]  /*6e60*/  IMAD.MOV.U32 R4, RZ, RZ, R3 ;  /* 0x000000ffff047224 */ /* 0x000fe400078e0003 */
[----:B------:R-:W-:Y:S02]  /*6e70*/  IMAD.MOV.U32 R5, RZ, RZ, R8 ;  /* 0x000000ffff057224 */ /* 0x000fe400078e0008 */
[----:B------:R-:W-:-:S07]  /*6e80*/  IMAD.SHL.U32 R22, R22, 0x10, RZ ;  /* 0x0000001016167824 */ /* 0x000fce00078e00ff */
.L_x_175:
[----:B------:R-:W0:Y:S01]  /*6e90*/  S2R R7, SR_CgaCtaId ;  /* 0x0000000000077919 */ /* 0x000e220000008800 */
[----:B------:R-:W-:-:S04]  /*6ea0*/  MOV R6, 0x400 ;  /* 0x0000040000067802 */ /* 0x000fc80000000f00 */
[----:B0-----:R-:W-:Y:S02]  /*6eb0*/  LEA R13, R7, R6, 0x18 ;  /* 0x00000006070d7211 */ /* 0x001fe400078ec0ff */
[----:B------:R-:W-:Y:S01]  /*6ec0*/  SHF.L.U32 R6, R4, 0x1f, RZ ;  /* 0x0000001f04067819 */ /* 0x000fe200000006ff */
[----:B------:R-:W0:Y:S02]  /*6ed0*/  @!P2 LDC R7, c[0x0][0x500] ;  /* 0x00014000ff07ab82 */ /* 0x000e240000000800 */
[----:B------:R-:W-:-:S04]  /*6ee0*/  IMAD R11, R5, 0x8, R13 ;  /* 0x00000008050b7824 */ /* 0x000fc800078e020d */
[----:B------:R-:W1:Y:S02]  /*6ef0*/  SYNCS.PHASECHK.TRANS64.TRYWAIT P1, [R11+URZ+0x48], R6 ;  /* 0x000048060b0075a7 */ /* 0x000e64000802017f */
[----:B-1----:R-:W-:Y:S05]  /*6f00*/  @!P1 BRA `(.L_x_172) ;  /* 0x0000001000749947 */ /* 0x002fea0003800000 */
.L_x_199:
[----:B-1----:R-:W-:Y:S01]  /*6f10*/  PRMT R6, R9, 0x9910, RZ ;  /* 0x0000991009067816 */ /* 0x002fe200000000ff */
[----:B0-----:R0:W-:Y:S03]  /*6f20*/  @!P2 SYNCS.ARRIVE.TRANS64 RZ, [R11+URZ], R7 ;  /* 0x000000070bffa9a7 */ /* 0x0011e6000800003f */
[----:B------:R-:W-:-:S13]  /*6f30*/  ISETP.NE.AND P1, PT, R6, 0x2, PT ;  /* 0x000000020600780c */ /* 0x000fda0003f25270 */
[----:B0-----:R-:W-:Y:S05]  /*6f40*/  @P1 BRA `(.L_x_173) ;  /* 0x0000000000041947 */ /* 0x001fea0003800000 */
[----:B------:R-:W-:Y:S01]  /*6f50*/  BPT.TRAP 0x1 ;  /* 0x000000040000795c */ /* 0x000fe20000300000 */
.L_x_173:
[----:B------:R-:W-:Y:S05]  /*6f60*/  @P0 BRA `(.L_x_174) ;  /* 0x0000000000040947 */ /* 0x000fea0003800000 */
[----:B------:R-:W-:Y:S01]  /*6f70*/  BPT.TRAP 0x1 ;  /* 0x000000040000795c */ /* 0x000fe20000300000 */
.L_x_174:
[----:B------:R-:W-:Y:S01]  /*6f80*/  LEA R6, R5, UR25, 0x2 ;  /* 0x0000001905067c11 */ /* 0x000fe2000f8e10ff */
[----:B------:R-:W-:Y:S01]  /*6f90*/  VIADD R14, R14, 0xffffffff ;  /* 0xffffffff0e0e7836 */ /* 0x000fe20000000000 */
[----:B------:R-:W-:Y:S01]  /*6fa0*/  R2UR UR22, R22 ;  /* 0x00000000161672ca */ /* 0x000fe200000e0000 */
[----:B------:R-:W-:Y:S01]  /*6fb0*/  UIADD3 UR14, UP0, UR26, 0xf0, URZ ;  /* 0x000000f01a0e7890 */ /* 0x000fe2000ff1e03f */
[----:B------:R-:W-:Y:S01]  /*6fc0*/  R2UR UR9, R11 ;  /* 0x000000000b0972ca */ /* 0x000fe200000e0000 */
[----:B------:R-:W-:Y:S01]  /*6fd0*/  IMAD.SHL.U32 R6, R6, 0x200, RZ ;  /* 0x0000020006067824 */ /* 0x000fe200078e00ff */
[----:B------:R-:W-:Y:S01]  /*6fe0*/  R2UR UR10, R12 ;  /* 0x000000000c0a72ca */ /* 0x000fe200000e0000 */
[----:B------:R-:W-:Y:S01]  /*6ff0*/  UIADD3 UR30, UP1, UR26, 0x1f0, URZ ;  /* 0x000001f01a1e7890 */ /* 0x000fe2000ff3e03f */
[----:B------:R-:W-:Y:S01]  /*7000*/  R2UR UR12, R19 ;  /* 0x00000000130c72ca */ /* 0x000fe200000e0000 */
[--C-:B------:R-:W-:Y:S01]  /*7010*/  IMAD R7, R6, 0x4, R13.reuse ;  /* 0x0000000406077824 */ /* 0x100fe200078e020d */
[----:B------:R-:W-:Y:S01]  /*7020*/  LEA R6, R5, UR7, 0xc ;  /* 0x0000000705067c11 */ /* 0x000fe2000f8e60ff */
[----:B------:R-:W-:Y:S01]  /*7030*/  UIADD3.X UR15, URZ, UR27, URZ, UP0, !UPT ;  /* 0x0000001b3f0f7290 */ /* 0x000fe200087fe43f */
[----:B------:R-:W-:Y:S01]  /*7040*/  R2UR UR23, R18 ;  /* 0x00000000121772ca */ /* 0x000fe200000e0000 */
[----:B------:R-:W-:Y:S01]  /*7050*/  UPRMT UR20, URZ, 0x5410, UR19 ;  /* 0x000054103f147896 */ /* 0x000fe20008000013 */
[----:B------:R-:W-:Y:S01]  /*7060*/  R2UR UR8, R7 ;  /* 0x00000000070872ca */ /* 0x000fe200000e0000 */
[----:B------:R-:W-:Y:S01]  /*7070*/  IMAD R6, R6, 0x4, R13 ;  /* 0x0000000406067824 */ /* 0x000fe200078e020d */
[----:B------:R-:W-:Y:S01]  /*7080*/  ISETP.GT.AND P3, PT, R14, 0x1, PT ;  /* 0x000000010e00780c */ /* 0x000fe20003f64270 */
[----:B------:R-:W-:Y:S01]  /*7090*/  VIADD R5, R5, 0x1 ;  /* 0x0000000105057836 */ /* 0x000fe20000000000 */
[----:B------:R-:W-:Y:S01]  /*70a0*/  UPRMT UR28, URZ, 0x5410, UR18 ;  /* 0x000054103f1c7896 */ /* 0x000fe20008000012 */
[----:B------:R-:W-:Y:S01]  /*70b0*/  VIADD R12, R12, 0x20 ;  /* 0x000000200c0c7836 */ /* 0x000fe20000000000 */
[----:B------:R-:W-:Y:S01]  /*70c0*/  R2UR UR11, R6 ;  /* 0x00000000060b72ca */ /* 0x000fe200000e0000 */
[----:B------:R-:W-:Y:S01]  /*70d0*/  UIADD3.X UR31, URZ, UR27, URZ, UP1, !UPT ;  /* 0x0000001b3f1f7290 */ /* 0x000fe20008ffe43f */
[----:B------:R-:W-:Y:S01]  /*70e0*/  ISETP.NE.AND P1, PT, R5, 0x9, PT ;  /* 0x000000090500780c */ /* 0x000fe20003f25270 */
[----:B------:R-:W-:Y:S01]  /*70f0*/  UMOV UR16, 0x0 ;  /* 0x0000000000107882 */ /* 0x000fe20000000000 */
[----:B------:R-:W-:-:S02]  /*7100*/  UMOV UR17, 0x10000000 ;  /* 0x1000000000117882 */ /* 0x000fc40000000000 */
[----:B------:R-:W-:Y:S01]  /*7110*/  SEL R7, RZ, 0x1, P1 ;  /* 0x00000001ff077807 */ /* 0x000fe20000800000 */
[----:B------:R-:W-:Y:S01]  /*7120*/  UIADD3 UR8, UR8, 0x180, URZ ;  /* 0x0000018008087890 */ /* 0x000fe2000fffe03f */
[----:B------:R-:W-:Y:S02]  /*7130*/  SEL R5, R5, RZ, P1 ;  /* 0x000000ff05057207 */ /* 0x000fe40000800000 */
[----:B------:R-:W-:-:S03]  /*7140*/  LOP3.LUT R4, R4, R7, RZ, 0x3c, !PT ;  /* 0x0000000704047212 */ /* 0x000fc600078e3cff */
[----:B------:R-:W-:-:S03]  /*7150*/  UIADD3 UR21, UR11, 0x12180, URZ ;  /* 0x000121800b157890 */ /* 0x000fc6000fffe03f */
[----:B------:R-:W-:Y:S02]  /*7160*/  UMOV UR11, UR22 ;  /* 0x00000016000b7c82 */ /* 0x000fe40008000000 */
[----:B------:R0:W-:Y:S02]  /*7170*/  UTMALDG.3D.MULTICAST [UR8], [UR14], UR20, desc[UR16] ;  /* 0x000010080e0073b4 */ /* 0x0001e40008011814 */
[----:B0-----:R-:W-:Y:S01]  /*7180*/  UMOV UR8, UR21 ;  /* 0x0000001500087c82 */ /* 0x001fe20008000000 */
[----:B------:R-:W-:Y:S02]  /*7190*/  UMOV UR11, UR23 ;  /* 0x00000017000b7c82 */ /* 0x000fe40008000000 */
[----:B------:R0:W-:Y:S02]  /*71a0*/  UTMALDG.3D.MULTICAST [UR8], [UR30], UR28, desc[UR16] ;  /* 0x000010081e0073b4 */ /* 0x0001e4000801181c */
[----:B0-----:R-:W-:Y:S05]  /*71b0*/  @P3 BRA `(.L_x_175) ;  /* 0xfffffffc00343947 */ /* 0x001fea000383ffff */
.L_x_171:
[----:B------:R-:W-:Y:S05]  /*71c0*/  BSYNC B1 ;  /* 0x0000000000017941 */ /* 0x000fea0003800000 */
.L_x_170:
[----:B------:R-:W2:Y:S01]  /*71d0*/  LDL.64 R20, [R1] ;  /* 0x0000000001147983 */ /* 0x000ea20000100a00 */
[----:B------:R-:W-:Y:S01]  /*71e0*/  LOP3.LUT P4, RZ, R10, 0xff, RZ, 0xc0, !PT ;  /* 0x000000ff0aff7812 */ /* 0x000fe2000788c0ff */
[----:B------:R-:W-:Y:S01]  /*71f0*/  VIADD R7, R8, UR40 ;  /* 0x0000002808077c36 */ /* 0x000fe20008000000 */
[----:B------:R-:W-:Y:S01]  /*7200*/  ULDC.64 UR8, c[0x0][0x650] ;  /* 0x0001940000087ab9 */ /* 0x000fe20000000a00 */
[----:B------:R-:W-:Y:S01]  /*7210*/  IMAD.U32 R8, RZ, RZ, UR40 ;  /* 0x00000028ff087e24 */ /* 0x000fe2000f8e00ff */
[----:B------:R-:W-:Y:S01]  /*7220*/  UISETP.GE.U32.AND UP0, UPT, UR40, 0x9, UPT ;  /* 0x000000092800788c */ /* 0x000fe2000bf06070 */
[----:B------:R-:W-:Y:S01]  /*7230*/  BSSY B1, `(.L_x_176) ;  /* 0x000006b000017945 */ /* 0x000fe20003800000 */
[----:B------:R-:W-:Y:S01]  /*7240*/  ISETP.GT.U32.AND P1, PT, R7, 0x8, PT ;  /* 0x000000080700780c */ /* 0x000fe20003f24070 */
[----:B------:R-:W-:Y:S01]  /*7250*/  IMAD.MOV.U32 R22, RZ, RZ, -0x1 ;  /* 0xffffffffff167424 */ /* 0x000fe200078e00ff */
[----:B------:R-:W-:Y:S01]  /*7260*/  PRMT R10, RZ, 0x7610, R10 ;  /* 0x00007610ff0a7816 */ /* 0x000fe2000000000a */
[----:B------:R-:W-:Y:S01]  /*7270*/  IMAD.MOV.U32 R18, RZ, RZ, -0x1 ;  /* 0xffffffffff127424 */ /* 0x000fe200078e00ff */
[----:B------:R-:W-:Y:S01]  /*7280*/  ISETP.LT.U32.AND P1, PT, R8, 0x9, P1 ;  /* 0x000000090800780c */ /* 0x000fe20000f21070 */
[----:B------:R-:W-:Y:S01]  /*7290*/  IMAD.MOV.U32 R19, RZ, RZ, -0x1 ;  /* 0xffffffffff137424 */ /* 0x000fe200078e00ff */
[----:B------:R-:W-:Y:S01]  /*72a0*/  PLOP3.LUT P3, PT, PT, PT, UP0, 0x80, 0x0 ;  /* 0x000000000000781c */ /* 0x000fe20003f6f008 */
[----:B------:R-:W0:Y:S01]  /*72b0*/  @P4 S2R R5, SR_CgaCtaId ;  /* 0x0000000000054919 */ /* 0x000e220000008800 */
[----:B------:R-:W-:-:S04]  /*72c0*/  @P4 MOV R4, 0x400 ;  /* 0x0000040000044802 */ /* 0x000fc80000000f00 */
[----:B0-----:R-:W-:Y:S01]  /*72d0*/  @P4 LEA R6, R5, R4, 0x18 ;  /* 0x0000000405064211 */ /* 0x001fe200078ec0ff */
[----:B------:R-:W-:Y:S01]  /*72e0*/  IMAD.WIDE.U32 R4, R7, 0x38e38e39, RZ ;  /* 0x38e38e3907047825 */ /* 0x000fe200078e00ff */
[----:B------:R-:W-:Y:S02]  /*72f0*/  SEL R4, RZ, 0x1, !P1 ;  /* 0x00000001ff047807 */ /* 0x000fe40004800000 */
[----:B------:R0:W-:Y:S02]  /*7300*/  @P4 SYNCS.ARRIVE.TRANS64.A1T0 RZ, [R6+URZ+0xc8], RZ ;  /* 0x0000c8ff06ff49a7 */ /* 0x0001e4000810003f */
[----:B------:R-:W-:Y:S02]  /*7310*/  LOP3.LUT R3, R3, R4, RZ, 0x3c, !PT ;  /* 0x0000000403037212 */ /* 0x000fe400078e3cff */
[----:B------:R-:W-:Y:S02]  /*7320*/  PRMT R4, RZ, 0x7610, R4 ;  /* 0x00007610ff047816 */ /* 0x000fe40000000004 */
[----:B0-----:R-:W-:-:S04]  /*7330*/  SHF.R.U32.HI R6, RZ, 0x1, R5 ;  /* 0x00000001ff067819 */ /* 0x001fc80000011605 */
[----:B------:R-:W-:Y:S01]  /*7340*/  @P3 LOP3.LUT R3, R3, 0x1, R6, 0x78, !PT ;  /* 0x0000000103033812 */ /* 0x000fe200078e7806 */
[----:B------:R-:W-:Y:S01]  /*7350*/  IMAD R8, R6, -0x9, R7 ;  /* 0xfffffff706087824 */ /* 0x000fe200078e0207 */
[----:B--2---:R-:W-:-:S04]  /*7360*/  IADD3 R16, P4, R16, R20, RZ ;  /* 0x0000001410107210 */ /* 0x004fc80007f9e0ff */
[----:B------:R-:W-:Y:S01]  /*7370*/  ISETP.GE.U32.AND P1, PT, R16, UR8, PT ;  /* 0x0000000810007c0c */ /* 0x000fe2000bf26070 */
[----:B------:R-:W-:-:S05]  /*7380*/  IMAD.X R17, R17, 0x1, R0, P4 ;  /* 0x0000000111117824 */ /* 0x000fca00020e0600 */
[----:B------:R-:W-:-:S13]  /*7390*/  ISETP.GE.U32.AND.EX P1, PT, R17, UR9, PT, P1 ;  /* 0x0000000911007c0c */ /* 0x000fda000bf26110 */
[----:B------:R-:W-:Y:S05]  /*73a0*/  @P1 BRA `(.L_x_177) ;  /* 0x00000004004c1947 */ /* 0x000fea0003800000 */
[----:B------:R-:W0:Y:S01]  /*73b0*/  S2R R12, SR_CTAID.X ;  /* 0x00000000000c7919 */ /* 0x000e220000002500 */
[----:B------:R-:W-:Y:S01]  /*73c0*/  ULDC.64 UR8, c[0x0][0x628] ;  /* 0x00018a0000087ab9 */ /* 0x000fe20000000a00 */
[----:B------:R-:W1:Y:S01]  /*73d0*/  LDC R13, c[0x0][0x144] ;  /* 0x00005100ff0d7b82 */ /* 0x000e620000000800 */
[----:B------:R-:W-:Y:S01]  /*73e0*/  ISETP.NE.U32.AND P1, PT, RZ, UR8, PT ;  /* 0x00000008ff007c0c */ /* 0x000fe2000bf25070 */
[----:B------:R-:W2:Y:S01]  /*73f0*/  S2R R11, SR_CTAID.Y ;  /* 0x00000000000b7919 */ /* 0x000ea20000002600 */
[----:B------:R-:W-:Y:S01]  /*7400*/  ULDC UR10, c[0x0][0x150] ;  /* 0x00005400000a7ab9 */ /* 0x000fe20000000800 */
[----:B------:R-:W-:Y:S01]  /*7410*/  ULDC UR11, c[0x0][0x630] ;  /* 0x00018c00000b7ab9 */ /* 0x000fe20000000800 */
[----:B------:R-:W-:Y:S01]  /*7420*/  ISETP.NE.AND.EX P1, PT, RZ, UR9, PT, P1 ;  /* 0x00000009ff007c0c */ /* 0x000fe2000bf25310 */
[----:B------:R-:W-:Y:S01]  /*7430*/  IMAD.MOV.U32 R4, RZ, RZ, R16 ;  /* 0x000000ffff047224 */ /* 0x000fe200078e0010 */
[----:B0-----:R-:W-:-:S05]  /*7440*/  I2FP.F32.U32 R5, R12 ;  /* 0x0000000c00057245 */ /* 0x001fca0000201000 */
[----:B------:R-:W-:Y:S01]  /*7450*/  FMUL R14, R5, UR10 ;  /* 0x0000000a050e7c20 */ /* 0x000fe20008400000 */
[----:B------:R-:W-:-:S05]  /*7460*/  IMAD.MOV.U32 R5, RZ, RZ, R17 ;  /* 0x000000ffff057224 */ /* 0x000fca00078e0011 */
[----:B--2---:R-:W-:Y:S05]  /*7470*/  @!P1 BRA `(.L_x_178) ;  /* 0x0000000000289947 */ /* 0x004fea0003800000 */
[----:B------:R-:W-:Y:S02]  /*7480*/  ULDC UR10, c[0x0][0x634] ;  /* 0x00018d00000a7ab9 */ /* 0x000fe40000000800 */
[----:B------:R-:W-:-:S05]  /*7490*/  IADD3 R5, P1, R16, UR10, RZ ;  /* 0x0000000a10057c10 */ /* 0x000fca000ff3e0ff */
[----:B------:R-:W-:-:S04]  /*74a0*/  IMAD.X R15, RZ, RZ, R17, P1 ;  /* 0x000000ffff0f7224 */ /* 0x000fc800008e0611 */
[----:B------:R-:W-:-:S04]  /*74b0*/  IMAD.WIDE.U32 R6, R15, UR8, RZ ;  /* 0x000000080f067c25 */ /* 0x000fc8000f8e00ff */
[----:B------:R-:W-:-:S04]  /*74c0*/  IMAD.WIDE.U32 R6, P1, R5, UR9, R6 ;  /* 0x0000000905067c25 */ /* 0x000fc8000f820006 */
[----:B------:R-:W-:-:S04]  /*74d0*/  IMAD.WIDE.U32 R4, R5, UR8, RZ ;  /* 0x0000000805047c25 */ /* 0x000fc8000f8e00ff */
[----:B------:R-:W-:Y:S01]  /*74e0*/  IMAD.MOV.U32 R4, RZ, RZ, R7 ;  /* 0x000000ffff047224 */ /* 0x000fe200078e0007 */
[----:B------:R-:W-:Y:S01]  /*74f0*/  IADD3 RZ, P3, R5, R6, RZ ;  /* 0x0000000605ff7210 */ /* 0x000fe20007f7e0ff */
[----:B------:R-:W-:-:S04]  /*7500*/  IMAD.X R5, RZ, RZ, RZ, P1 ;  /* 0x000000ffff057224 */ /* 0x000fc800008e06ff */
[----:B------:R-:W-:-:S08]  /*7510*/  IMAD.WIDE.U32.X R4, R15, UR9, R4, P3 ;  /* 0x000000090f047c25 */ /* 0x000fd000098e0404 */
.L_x_178:
[--C-:B------:R-:W-:Y:S01]  /*7520*/  SHF.R.U64 R19, R4, UR11, R5.reuse ;  /* 0x0000000b04137c19 */ /* 0x100fe20008001205 */
[----:B------:R-:W0:Y:S01]  /*7530*/  F2I.U32.TRUNC.NTZ R14, R14 ;  /* 0x0000000e000e7305 */ /* 0x000e22000020f000 */
[----:B------:R-:W-:Y:S01]  /*7540*/  SHF.R.U32.HI R4, RZ, UR11, R5 ;  /* 0x0000000bff047c19 */ /* 0x000fe20008011605 */
[----:B------:R-:W-:Y:S01]  /*7550*/  ULDC.64 UR8, c[0x0][0x620] ;  /* 0x0001880000087ab9 */ /* 0x000fe20000000a00 */
[----:B------:R-:W-:Y:S01]  /*7560*/  IADD3 R7, P1, RZ, -R19, RZ ;  /* 0x80000013ff077210 */ /* 0x000fe20007f3e0ff */
[----:B------:R-:W-:Y:S01]  /*7570*/  ULDC.64 UR10, c[0x0][0x640] ;  /* 0x00019000000a7ab9 */ /* 0x000fe20000000a00 */
[----:B------:R-:W2:Y:S03]  /*7580*/  LDC R18, c[0x0][0x148] ;  /* 0x00005200ff127b82 */ /* 0x000ea60000000800 */
[----:B------:R-:W-:Y:S01]  /*7590*/  IMAD.X R4, RZ, RZ, ~R4, P1 ;  /* 0x000000ffff047224 */ /* 0x000fe200008e0e04 */
[----:B------:R-:W-:-:S03]  /*75a0*/  ISETP.NE.U32.AND P1, PT, RZ, UR10, PT ;  /* 0x0000000aff007c0c */ /* 0x000fc6000bf25070 */
[----:B------:R-:W-:Y:S01]  /*75b0*/  IMAD R6, R4, UR8, RZ ;  /* 0x0000000804067c24 */ /* 0x000fe2000f8e02ff */
[----:B------:R-:W-:Y:S01]  /*75c0*/  ISETP.NE.AND.EX P1, PT, RZ, UR11, PT, P1 ;  /* 0x0000000bff007c0c */ /* 0x000fe2000bf25310 */
[----:B------:R-:W-:Y:S01]  /*75d0*/  IMAD.WIDE.U32 R4, R7, UR8, R16 ;  /* 0x0000000807047c25 */ /* 0x000fe2000f8e0010 */
[----:B------:R-:W-:-:S03]  /*75e0*/  ULDC UR8, c[0x0][0x618] ;  /* 0x0001860000087ab9 */ /* 0x000fc60000000800 */
[----:B------:R-:W-:Y:S01]  /*75f0*/  IMAD R7, R7, UR9, R6 ;  /* 0x0000000907077c24 */ /* 0x000fe2000f8e0206 */
[----:B------:R-:W-:Y:S01]  /*7600*/  ULDC UR9, c[0x0][0x154] ;  /* 0x0000550000097ab9 */ /* 0x000fe20000000800 */
[----:B0-----:R-:W-:Y:S02]  /*7610*/  IMAD.MOV R6, RZ, RZ, -R14 ;  /* 0x000000ffff067224 */ /* 0x001fe400078e0a0e */
[----:B------:R-:W-:Y:S02]  /*7620*/  IMAD.IADD R5, R5, 0x1, R7 ;  /* 0x0000000105057824 */ /* 0x000fe400078e0207 */
[----:B-1----:R-:W-:Y:S01]  /*7630*/  IMAD R12, R13, R6, R12 ;  /* 0x000000060d0c7224 */ /* 0x002fe200078e020c */
[----:B------:R-:W-:Y:S02]  /*7640*/  I2FP.F32.U32 R6, R11 ;  /* 0x0000000b00067245 */ /* 0x000fe40000201000 */
[--C-:B------:R-:W-:Y:S02]  /*7650*/  SHF.R.U64 R13, R4, UR8, R5.reuse ;  /* 0x00000008040d7c19 */ /* 0x100fe40008001205 */
[----:B------:R-:W-:Y:S01]  /*7660*/  SHF.R.U32.HI R4, RZ, UR8, R5 ;  /* 0x00000008ff047c19 */ /* 0x000fe20008011605 */
[----:B------:R-:W-:Y:S01]  /*7670*/  FMUL R6, R6, UR9 ;  /* 0x0000000906067c20 */ /* 0x000fe20008400000 */
[----:B------:R-:W-:-:S02]  /*7680*/  ULDC UR8, c[0x0][0x608] ;  /* 0x0001820000087ab9 */ /* 0x000fc40000000800 */
[--C-:B------:R-:W-:Y:S01]  /*7690*/  SHF.R.U64 R15, R13, UR8, R4.reuse ;  /* 0x000000080d0f7c19 */ /* 0x100fe20008001204 */
[----:B------:R0:W1:Y:S01]  /*76a0*/  F2I.U32.TRUNC.NTZ R20, R6 ;  /* 0x0000000600147305 */ /* 0x000062000020f000 */
[----:B------:R-:W-:Y:S01]  /*76b0*/  SHF.R.U32.HI R4, RZ, UR8, R4 ;  /* 0x00000008ff047c19 */ /* 0x000fe20008011604 */
[----:B------:R-:W-:-:S03]  /*76c0*/  ULDC UR8, c[0x0][0x658] ;  /* 0x0001960000087ab9 */ /* 0x000fc60000000800 */
[--C-:B------:R-:W-:Y:S02]  /*76d0*/  SHF.R.U64 R14, R15, UR8, R4.reuse ;  /* 0x000000080f0e7c19 */ /* 0x100fe40008001204 */
[----:B------:R-:W-:-:S03]  /*76e0*/  SHF.R.U32.HI R21, RZ, UR8, R4 ;  /* 0x00000008ff157c19 */ /* 0x000fc60008011604 */
[----:B------:R-:W-:Y:S02]  /*76f0*/  IMAD.MOV.U32 R4, RZ, RZ, R14 ;  /* 0x000000ffff047224 */ /* 0x000fe400078e000e */
[----:B------:R-:W-:Y:S01]  /*7700*/  IMAD.MOV.U32 R5, RZ, RZ, R21 ;  /* 0x000000ffff057224 */ /* 0x000fe200078e0015 */
[----:B0-----:R-:W-:Y:S06]  /*7710*/  @!P1 BRA `(.L_x_179) ;  /* 0x0000000000289947 */ /* 0x001fec0003800000 */
        /* <DEDUP_REMOVED lines=10> */
.L_x_179:
[----:B------:R-:W-:Y:S01]  /*77c0*/  ISETP.NE.AND P1, PT, R2, 0x1, PT ;  /* 0x000000010200780c */ /* 0x000fe20003f25270 */
[----:B------:R-:W-:Y:S01]  /*77d0*/  ULDC UR8, c[0x0][0x648] ;  /* 0x0001920000087ab9 */ /* 0x000fe20000000800 */
[----:B------:R-:W-:Y:S01]  /*77e0*/  LOP3.LUT R15, R15, UR13, RZ, 0xc0, !PT ;  /* 0x0000000d0f0f7c12 */ /* 0x000fe2000f8ec0ff */
[----:B-1----:R-:W-:Y:S01]  /*77f0*/  IMAD.MOV R20, RZ, RZ, -R20 ;  /* 0x000000ffff147224 */ /* 0x002fe200078e0a14 */
[----:B------:R-:W-:Y:S01]  /*7800*/  SHF.R.U64 R4, R4, UR8, R5 ;  /* 0x0000000804047c19 */ /* 0x000fe20008001205 */
[----:B------:R-:W-:Y:S01]  /*7810*/  ULDC UR8, c[0x0][0x638] ;  /* 0x00018e0000087ab9 */ /* 0x000fe20000000800 */
[----:B------:R-:W-:Y:S01]  /*7820*/  LOP3.LUT R13, R13, UR4, RZ, 0xc0, !PT ;  /* 0x000000040d0d7c12 */ /* 0x000fe2000f8ec0ff */
[----:B------:R-:W-:Y:S02]  /*7830*/  ULDC UR9, c[0x0][0x610] ;  /* 0x0001840000097ab9 */ /* 0x000fe40000000800 */
[----:B------:R-:W-:Y:S02]  /*7840*/  IMAD.MOV R5, RZ, RZ, -R4 ;  /* 0x000000ffff057224 */ /* 0x000fe400078e0a04 */
[----:B------:R-:W-:-:S02]  /*7850*/  IMAD R15, R4, UR5, R15 ;  /* 0x00000005040f7c24 */ /* 0x000fc4000f8e020f */
[----:B--2---:R-:W-:Y:S02]  /*7860*/  @P1 IMAD R12, R18, R20, R11 ;  /* 0x00000014120c1224 */ /* 0x004fe400078e020b */
[----:B------:R-:W-:Y:S01]  /*7870*/  IMAD R14, R5, UR8, R14 ;  /* 0x00000008050e7c24 */ /* 0x000fe2000f8e020e */
[----:B------:R-:W-:Y:S01]  /*7880*/  ULDC UR8, c[0x0][0x600] ;  /* 0x0001800000087ab9 */ /* 0x000fe20000000800 */
[----:B------:R-:W-:Y:S02]  /*7890*/  IMAD R12, R15, UR9, R12 ;  /* 0x000000090f0c7c24 */ /* 0x000fe4000f8e020c */
[----:B------:R-:W-:Y:S02]  /*78a0*/  IMAD R5, R14, UR8, R13 ;  /* 0x000000080e057c24 */ /* 0x000fe4000f8e020d */
[----:B------:R-:W-:-:S03]  /*78b0*/  IMAD.MOV.U32 R4, RZ, RZ, 0x1 ;  /* 0x00000001ff047424 */ /* 0x000fc600078e00ff */
[----:B------:R-:W-:Y:S02]  /*78c0*/  SEL R18, R5, R12, !P1 ;  /* 0x0000000c05127207 */ /* 0x000fe40004800000 */
[----:B------:R-:W-:-:S07]  /*78d0*/  SEL R22, R12, R5, !P1 ;  /* 0x000000050c167207 */ /* 0x000fce0004800000 */
.L_x_177:
[----:B------:R-:W-:Y:S05]  /*78e0*/  BSYNC B1 ;  /* 0x0000000000017941 */ /* 0x000fea0003800000 */
.L_x_176:
[----:B------:R-:W-:-:S13]  /*78f0*/  LOP3.LUT P1, RZ, R4, 0xff, RZ, 0xc0, !PT ;  /* 0x000000ff04ff7812 */ /* 0x000fda000782c0ff */
[----:B------:R-:W-:Y:S05]  /*7900*/  @P1 BRA `(.L_x_180) ;  /* 0xfffffff400281947 */ /* 0x000fea000383ffff */
[----:B------:R-:W-:Y:S05]  /*7910*/  BSYNC B0 ;  /* 0x0000000000007941 */ /* 0x000fea0003800000 */
.L_x_168:
[----:B------:R-:W-:-:S03]  /*7920*/  UMOV UR8, 0xffffffff ;  /* 0xffffffff00087882 */ /* 0x000fc60000000000 */
[----:B------:R-:W-:Y:S05]  /*7930*/  BRA.DIV UR8, `(.L_x_181) ;  /* 0x0000000608fc7947 */ /* 0x000fea000b800000 */
[----:B------:R-:W-:-:S13]  /*7940*/  ELECT P6, URZ, PT ;  /* 0x00000000003f782f */ /* 0x000fda00038c0000 */
.L_x_202:
[----:B------:R-:W-:Y:S04]  /*7950*/  BSSY B0, `(.L_x_182) ;  /* 0x0000058000007945 */ /* 0x000fe80003800000 */
[----:B------:R-:W-:Y:S05]  /*7960*/  @!P6 BRA `(.L_x_183) ;  /* 0x000000040058e947 */ /* 0x000fea0003800000 */
[----:B------:R-:W-:-:S04]  /*7970*/  LOP3.LUT R23, R23, 0x2, RZ, 0xfc, !PT ;  /* 0x0000000217177812 */ /* 0x000fc800078efcff */
[----:B------:R-:W-:-:S13]  /*7980*/  ISETP.NE.AND P0, PT, R23, 0x3, PT ;  /* 0x000000031700780c */ /* 0x000fda0003f05270 */
[----:B------:R-:W-:Y:S05]  /*7990*/  @!P0 BRA `(.L_x_184) ;  /* 0x0000000000048947 */ /* 0x000fea0003800000 */
[----:B------:R-:W-:Y:S01]  /*79a0*/  BPT.TRAP 0x1 ;  /* 0x000000040000795c */ /* 0x000fe20000300000 */
.L_x_184:
[----:B------:R-:W0:Y:S01]  /*79b0*/  S2R R5, SR_CgaCtaId ;  /* 0x0000000000057919 */ /* 0x000e220000008800 */
[----:B------:R-:W-:Y:S02]  /*79c0*/  MOV R0, 0x400 ;  /* 0x0000040000007802 */ /* 0x000fe40000000f00 */
[----:B------:R-:W-:Y:S02]  /*79d0*/  SHF.L.U32 R2, R3, 0x1f, RZ ;  /* 0x0000001f03027819 */ /* 0x000fe400000006ff */
[----:B0-----:R-:W-:-:S05]  /*79e0*/  LEA R5, R5, R0, 0x18 ;  /* 0x0000000005057211 */ /* 0x001fca00078ec0ff */
[----:B------:R-:W-:-:S04]  /*79f0*/  VIADD R5, R5, 0x48 ;  /* 0x0000004805057836 */ /* 0x000fc80000000000 */
[C---:B------:R-:W-:Y:S02]  /*7a00*/  IMAD R7, R8.reuse, 0x8, R5 ;  /* 0x0000000808077824 */ /* 0x040fe400078e0205 */
[----:B------:R-:W-:Y:S02]  /*7a10*/  VIADD R8, R8, 0x1 ;  /* 0x0000000108087836 */ /* 0x000fe40000000000 */
[----:B------:R-:W0:Y:S03]  /*7a20*/  SYNCS.PHASECHK.TRANS64.TRYWAIT P0, [R7+URZ], R2 ;  /* 0x00000002070075a7 */ /* 0x000e26000800017f */
[----:B------:R-:W-:-:S04]  /*7a30*/  ISETP.NE.AND P1, PT, R8, 0x9, PT ;  /* 0x000000090800780c */ /* 0x000fc80003f25270 */
[----:B------:R-:W-:Y:S02]  /*7a40*/  SEL R0, RZ, 0x1, P1 ;  /* 0x00000001ff007807 */ /* 0x000fe40000800000 */
[----:B------:R-:W-:Y:S02]  /*7a50*/  SEL R8, R8, RZ, P1 ;  /* 0x000000ff08087207 */ /* 0x000fe40000800000 */
[----:B------:R-:W-:-:S03]  /*7a60*/  LOP3.LUT R9, R3, R0, RZ, 0x3c, !PT ;  /* 0x0000000003097212 */ /* 0x000fc600078e3cff */
[----:B------:R-:W-:Y:S01]  /*7a70*/  IMAD R6, R8, 0x8, R5 ;  /* 0x0000000808067824 */ /* 0x000fe200078e0205 */
[----:B------:R-:W-:Y:S01]  /*7a80*/  SHF.L.U32 R3, R9, 0x1f, RZ ;  /* 0x0000001f09037819 */ /* 0x000fe200000006ff */
[----:B0-----:R-:W-:Y:S06]  /*7a90*/  @!P0 BRA `(.L_x_185) ;  /* 0x0000000400c48947 */ /* 0x001fec0003800000 */
.L_x_203:
[----:B------:R-:W1:Y:S01]  /*7aa0*/  SYNCS.PHASECHK.TRANS64.TRYWAIT P0, [R6+URZ], R3 ;  /* 0x00000003060075a7 */ /* 0x000e62000800017f */
[----:B------:R-:W-:-:S05]  /*7ab0*/  VIADD R0, R8, 0x1 ;  /* 0x0000000108007836 */ /* 0x000fca0000000000 */
[----:B------:R-:W-:-:S04]  /*7ac0*/  ISETP.NE.AND P1, PT, R0, 0x9, PT ;  /* 0x000000090000780c */ /* 0x000fc80003f25270 */
[----:B0-----:R-:W-:Y:S02]  /*7ad0*/  SEL R2, RZ, 0x1, P1 ;  /* 0x00000001ff027807 */ /* 0x001fe40000800000 */
[----:B------:R-:W-:Y:S02]  /*7ae0*/  SEL R0, R0, RZ, P1 ;  /* 0x000000ff00007207 */ /* 0x000fe40000800000 */
[----:B------:R-:W-:-:S03]  /*7af0*/  LOP3.LUT R9, R9, R2, RZ, 0x3c, !PT ;  /* 0x0000000209097212 */ /* 0x000fc600078e3cff */
[----:B------:R-:W-:Y:S01]  /*7b00*/  IMAD R7, R0, 0x8, R5 ;  /* 0x0000000800077824 */ /* 0x000fe200078e0205 */
[----:B------:R-:W-:Y:S01]  /*7b10*/  SHF.L.U32 R4, R9, 0x1f, RZ ;  /* 0x0000001f09047819 */ /* 0x000fe200000006ff */
[----:B-1----:R-:W-:Y:S06]  /*7b20*/  @!P0 BRA `(.L_x_186) ;  /* 0x0000000400b48947 */ /* 0x002fec0003800000 */
.L_x_204:
[----:B------:R-:W1:Y:S01]  /*7b30*/  SYNCS.PHASECHK.TRANS64.TRYWAIT P0, [R7+URZ], R4 ;  /* 0x00000004070075a7 */ /* 0x000e62000800017f */
[----:B------:R-:W-:-:S05]  /*7b40*/  VIADD R0, R0, 0x1 ;  /* 0x0000000100007836 */ /* 0x000fca0000000000 */
[----:B------:R-:W-:-:S04]  /*7b50*/  ISETP.NE.AND P1, PT, R0, 0x9, PT ;  /* 0x000000090000780c */ /* 0x000fc80003f25270 */
[----:B------:R-:W-:Y:S02]  /*7b60*/  SEL R2, RZ, 0x1, P1 ;  /* 0x00000001ff027807 */ /* 0x000fe40000800000 */
[----:B------:R-:W-:Y:S02]  /*7b70*/  SEL R0, R0, RZ, P1 ;  /* 0x000000ff00007207 */ /* 0x000fe40000800000 */
[----:B------:R-:W-:-:S03]  /*7b80*/  LOP3.LUT R9, R9, R2, RZ, 0x3c, !PT ;  /* 0x0000000209097212 */ /* 0x000fc600078e3cff */
[----:B0-----:R-:W-:Y:S01]  /*7b90*/  IMAD R6, R0, 0x8, R5 ;  /* 0x0000000800067824 */ /* 0x001fe200078e0205 */
[----:B------:R-:W-:Y:S01]  /*7ba0*/  SHF.L.U32 R3, R9, 0x1f, RZ ;  /* 0x0000001f09037819 */ /* 0x000fe200000006ff */
[----:B-1----:R-:W-:Y:S06]  /*7bb0*/  @!P0 BRA `(.L_x_187) ;  /* 0x0000000400a48947 */ /* 0x002fec0003800000 */
.L_x_205:
        /* <DEDUP_REMOVED lines=9> */
.L_x_206:
        /* <DEDUP_REMOVED lines=9> */
.L_x_207:
        /* <DEDUP_REMOVED lines=9> */
.L_x_208:
        /* <DEDUP_REMOVED lines=9> */
.L_x_209:
[----:B------:R-:W1:Y:S01]  /*7e00*/  SYNCS.PHASECHK.TRANS64.TRYWAIT P0, [R6+URZ], R3 ;  /* 0x00000003060075a7 */ /* 0x000e62000800017f */
[----:B------:R-:W-:-:S05]  /*7e10*/  VIADD R0, R0, 0x1 ;  /* 0x0000000100007836 */ /* 0x000fca0000000000 */
[----:B------:R-:W-:-:S04]  /*7e20*/  ISETP.NE.AND P1, PT, R0, 0x9, PT ;  /* 0x000000090000780c */ /* 0x000fc80003f25270 */
[----:B------:R-:W-:Y:S02]  /*7e30*/  SEL R2, RZ, 0x1, P1 ;  /* 0x00000001ff027807 */ /* 0x000fe40000800000 */
[----:B------:R-:W-:Y:S02]  /*7e40*/  SEL R0, R0, RZ, P1 ;  /* 0x000000ff00007207 */ /* 0x000fe40000800000 */
[----:B------:R-:W-:Y:S01]  /*7e50*/  LOP3.LUT R2, R9, R2, RZ, 0x3c, !PT ;  /* 0x0000000209027212 */ /* 0x000fe200078e3cff */
[----:B-1----:R-:W-:Y:S06]  /*7e60*/  @!P0 BRA `(.L_x_192) ;  /* 0x00000004005c8947 */ /* 0x002fec0003800000 */
.L_x_210:
[----:B------:R-:W-:Y:S01]  /*7e70*/  IMAD R5, R0, 0x8, R5 ;  /* 0x0000000800057824 */ /* 0x000fe200078e0205 */
[----:B------:R-:W-:-:S07]  /*7e80*/  SHF.L.U32 R0, R2, 0x1f, RZ ;  /* 0x0000001f02007819 */ /* 0x000fce00000006ff */
.L_x_193:
[----:B--2---:R2:W3:Y:S02]  /*7e90*/  SYNCS.PHASECHK.TRANS64.TRYWAIT P0, [R5+URZ], R0 ;  /* 0x00000000050075a7 */ /* 0x0044e4000800017f */
[----:B---3--:R-:W-:Y:S05]  /*7ea0*/  @!P0 NANOSLEEP.SYNCS 0x989680 ;  /* 0x009896800000895d */ /* 0x008fea0003900000 */
[----:B------:R-:W3:Y:S02]  /*7eb0*/  @!P0 SYNCS.PHASECHK.TRANS64 P0, [R5+URZ], R0 ;  /* 0x00000000050085a7 */ /* 0x000ee4000800007f */
[----:B---3--:R-:W-:Y:S05]  /*7ec0*/  @!P0 BRA `(.L_x_193) ;  /* 0xfffffffc00f08947 */ /* 0x008fea000383ffff */
.L_x_183:
[----:B------:R-:W-:Y:S05]  /*7ed0*/  BSYNC B0 ;  /* 0x0000000000007941 */ /* 0x000fea0003800000 */
.L_x_182:
[----:B------:R-:W-:Y:S05]  /*7ee0*/  EXIT ;  /* 0x000000000000794d */ /* 0x000fea0003800000 */
.L_x_20:
[----:B0-----:R-:W-:-:S04]  /*7ef0*/  IMAD.U32 R3, RZ, RZ, UR43 ;  /* 0x0000002bff037e24 */ /* 0x001fc8000f8e00ff */
[----:B------:R0:W1:Y:S03]  /*7f00*/  SYNCS.PHASECHK.TRANS64.TRYWAIT P0, [R3+URZ+-0x8], R0 ;  /* 0xfffff800030075a7 */ /* 0x000066000800017f */
[----:B-1----:R-:W-:Y:S05]  /*7f10*/  @!P0 NANOSLEEP.SYNCS 0x989680 ;  /* 0x009896800000895d */ /* 0x002fea0003900000 */
[----:B------:R-:W1:Y:S02]  /*7f20*/  @!P0 SYNCS.PHASECHK.TRANS64 P0, [R3+URZ+-0x8], R0 ;  /* 0xfffff800030085a7 */ /* 0x000e64000800007f */
[----:B-1----:R-:W-:Y:S05]  /*7f30*/  @!P0 BRA `(.L_x_20) ;  /* 0xfffffffc00ec8947 */ /* 0x002fea000383ffff */
[----:B------:R-:W-:Y:S05]  /*7f40*/  BRA `(.L_x_194) ;  /* 0xffffff9800547947 */ /* 0x000fea000383ffff */
.L_x_25:
[----:B-1----:R1:W2:Y:S02]  /*7f50*/  SYNCS.PHASECHK.TRANS64.TRYWAIT P1, [R3+URZ], R0 ;  /* 0x00000000030075a7 */ /* 0x0022a4000802017f */
[----:B--2---:R-:W-:Y:S05]  /*7f60*/  @!P1 NANOSLEEP.SYNCS 0x989680 ;  /* 0x009896800000995d */ /* 0x004fea0003900000 */
[----:B------:R-:W2:Y:S02]  /*7f70*/  @!P1 SYNCS.PHASECHK.TRANS64 P1, [R3+URZ], R0 ;  /* 0x00000000030095a7 */ /* 0x000ea4000802007f */
[----:B--2---:R-:W-:Y:S05]  /*7f80*/  @!P1 BRA `(.L_x_25) ;  /* 0xfffffffc00f09947 */ /* 0x004fea000383ffff */
[----:B------:R-:W-:Y:S05]  /*7f90*/  BRA `(.L_x_24) ;  /* 0xffffff9800c87947 */ /* 0x000fea000383ffff */
.L_x_30:
[----:B-1----:R-:W-:-:S04]  /*7fa0*/  IMAD.U32 R5, RZ, RZ, UR4 ;  /* 0x00000004ff057e24 */ /* 0x002fc8000f8e00ff */
[----:B------:R1:W2:Y:S03]  /*7fb0*/  SYNCS.PHASECHK.TRANS64.TRYWAIT P1, [R5+URZ], R4 ;  /* 0x00000004050075a7 */ /* 0x0002a6000802017f */
[----:B--2---:R-:W-:Y:S05]  /*7fc0*/  @!P1 NANOSLEEP.SYNCS 0x989680 ;  /* 0x009896800000995d */ /* 0x004fea0003900000 */
[----:B------:R-:W2:Y:S02]  /*7fd0*/  @!P1 SYNCS.PHASECHK.TRANS64 P1, [R5+URZ], R4 ;  /* 0x00000004050095a7 */ /* 0x000ea4000802007f */
[----:B--2---:R-:W-:Y:S05]  /*7fe0*/  @!P1 BRA `(.L_x_30) ;  /* 0xfffffffc00ec9947 */ /* 0x004fea000383ffff */
[----:B------:R-:W-:Y:S05]  /*7ff0*/  BRA `(.L_x_29) ;  /* 0xffffff9c00987947 */ /* 0x000fea000383ffff */
.L_x_36:
[----:B0-----:R-:W-:-:S04]  /*8000*/  IMAD.U32 R3, RZ, RZ, UR43 ;  /* 0x0000002bff037e24 */ /* 0x001fc8000f8e00ff */
[----:B------:R0:W1:Y:S03]  /*8010*/  SYNCS.PHASECHK.TRANS64.TRYWAIT P0, [R3+URZ+0x8], R0 ;  /* 0x00000800030075a7 */ /* 0x000066000800017f */
[----:B-1----:R-:W-:Y:S05]  /*8020*/  @!P0 NANOSLEEP.SYNCS 0x989680 ;  /* 0x009896800000895d */ /* 0x002fea0003900000 */
[----:B------:R-:W1:Y:S02]  /*8030*/  @!P0 SYNCS.PHASECHK.TRANS64 P0, [R3+URZ+0x8], R0 ;  /* 0x00000800030085a7 */ /* 0x000e64000800007f */
[----:B-1----:R-:W-:Y:S05]  /*8040*/  @!P0 BRA `(.L_x_36) ;  /* 0xfffffffc00ec8947 */ /* 0x002fea000383ffff */
[----:B------:R-:W-:Y:S05]  /*8050*/  BRA `(.L_x_195) ;  /* 0xffffffa000d87947 */ /* 0x000fea000383ffff */
.L_x_169:
[----:B------:R-:W-:Y:S01]  /*8060*/  BSSY B1, `(.L_x_196) ;  /* 0x0000006000017945 */ /* 0x000fe20003800000 */
[----:B------:R-:W-:-:S07]  /*8070*/  IMAD.MOV.U32 R15, RZ, RZ, -0x1 ;  /* 0xffffffffff0f7424 */ /* 0x000fce00078e00ff */
[----:B-----5:R-:W-:Y:S05]  /*8080*/  WARPSYNC.COLLECTIVE R15, `(.L_x_197) ;  /* 0x000000000f0c7348 */ /* 0x020fea0003c00000 */
[----:B------:R-:W-:Y:S02]  /*8090*/  ELECT P6, UR62, PT ;  /* 0x00000000003e782f */ /* 0x000fe400038c0000 */
[----:B------:R-:W-:Y:S01]  /*80a0*/  MOV R14, UR62 ;  /* 0x0000003e000e7c02 */ /* 0x000fe20008000f00 */
[----:B-----5:R-:W-:Y:S10]  /*80b0*/  ENDCOLLECTIVE ;  /* 0x000000000000791b */ /* 0x020ff40003800000 */
.L_x_197:
[----:B------:R-:W-:Y:S05]  /*80c0*/  BSYNC B1 ;  /* 0x0000000000017941 */ /* 0x000fea0003800000 */
.L_x_196:
[----:B------:R-:W-:Y:S05]  /*80d0*/  BRA `(.L_x_198) ;  /* 0xffffffec00407947 */ /* 0x000fea000383ffff */
.L_x_172:
[----:B-1----:R1:W2:Y:S02]  /*80e0*/  SYNCS.PHASECHK.TRANS64.TRYWAIT P1, [R11+URZ+0x48], R6 ;  /* 0x000048060b0075a7 */ /* 0x0022a4000802017f */
[----:B--2---:R-:W-:Y:S05]  /*80f0*/  @!P1 NANOSLEEP.SYNCS 0x989680 ;  /* 0x009896800000995d */ /* 0x004fea0003900000 */
[----:B------:R-:W2:Y:S02]  /*8100*/  @!P1 SYNCS.PHASECHK.TRANS64 P1, [R11+URZ+0x48], R6 ;  /* 0x000048060b0095a7 */ /* 0x000ea4000802007f */
[----:B--2---:R-:W-:Y:S05]  /*8110*/  @!P1 BRA `(.L_x_172) ;  /* 0xfffffffc00f09947 */ /* 0x004fea000383ffff */
[----:B------:R-:W-:Y:S05]  /*8120*/  BRA `(.L_x_199) ;  /* 0xffffffec00787947 */ /* 0x000fea000383ffff */
.L_x_181:
[----:B------:R-:W-:Y:S01]  /*8130*/  BSSY B0, `(.L_x_200) ;  /* 0x0000006000007945 */ /* 0x000fe20003800000 */
[----:B------:R-:W-:-:S07]  /*8140*/  IMAD.MOV.U32 R15, RZ, RZ, -0x1 ;  /* 0xffffffffff0f7424 */ /* 0x000fce00078e00ff */
[----:B-----5:R-:W-:Y:S05]  /*8150*/  WARPSYNC.COLLECTIVE R15, `(.L_x_201) ;  /* 0x000000000f0c7348 */ /* 0x020fea0003c00000 */
[----:B------:R-:W-:Y:S02]  /*8160*/  ELECT P6, UR62, PT ;  /* 0x00000000003e782f */ /* 0x000fe400038c0000 */
[----:B------:R-:W-:Y:S01]  /*8170*/  MOV R14, UR62 ;  /* 0x0000003e000e7c02 */ /* 0x000fe20008000f00 */
[----:B-----5:R-:W-:Y:S10]  /*8180*/  ENDCOLLECTIVE ;  /* 0x000000000000791b */ /* 0x020ff40003800000 */
.L_x_201:
[----:B------:R-:W-:Y:S05]  /*8190*/  BSYNC B0 ;  /* 0x0000000000007941 */ /* 0x000fea0003800000 */
.L_x_200:
[----:B------:R-:W-:Y:S05]  /*81a0*/  BRA `(.L_x_202) ;  /* 0xfffffff400e87947 */ /* 0x000fea000383ffff */
.L_x_185:
[----:B0-----:R0:W1:Y:S02]  /*81b0*/  SYNCS.PHASECHK.TRANS64.TRYWAIT P0, [R7+URZ], R2 ;  /* 0x00000002070075a7 */ /* 0x001064000800017f */
[----:B-1----:R-:W-:Y:S05]  /*81c0*/  @!P0 NANOSLEEP.SYNCS 0x989680 ;  /* 0x009896800000895d */ /* 0x002fea0003900000 */
[----:B------:R-:W1:Y:S02]  /*81d0*/  @!P0 SYNCS.PHASECHK.TRANS64 P0, [R7+URZ], R2 ;  /* 0x00000002070085a7 */ /* 0x000e64000800007f */
[----:B-1----:R-:W-:Y:S05]  /*81e0*/  @!P0 BRA `(.L_x_185) ;  /* 0xfffffffc00f08947 */ /* 0x002fea000383ffff */
[----:B------:R-:W-:Y:S05]  /*81f0*/  BRA `(.L_x_203) ;  /* 0xfffffff800287947 */ /* 0x000fea000383ffff */
.L_x_186:
[----:B0-----:R0:W1:Y:S02]  /*8200*/  SYNCS.PHASECHK.TRANS64.TRYWAIT P0, [R6+URZ], R3 ;  /* 0x00000003060075a7 */ /* 0x001064000800017f */
[----:B-1----:R-:W-:Y:S05]  /*8210*/  @!P0 NANOSLEEP.SYNCS 0x989680 ;  /* 0x009896800000895d */ /* 0x002fea0003900000 */
[----:B------:R-:W1:Y:S02]  /*8220*/  @!P0 SYNCS.PHASECHK.TRANS64 P0, [R6+URZ], R3 ;  /* 0x00000003060085a7 */ /* 0x000e64000800007f */
[----:B-1----:R-:W-:Y:S05]  /*8230*/  @!P0 BRA `(.L_x_186) ;  /* 0xfffffffc00f08947 */ /* 0x002fea000383ffff */
[----:B------:R-:W-:Y:S05]  /*8240*/  BRA `(.L_x_204) ;  /* 0xfffffff800387947 */ /* 0x000fea000383ffff */
.L_x_187:
[----:B0-----:R0:W1:Y:S02]  /*8250*/  SYNCS.PHASECHK.TRANS64.TRYWAIT P0, [R7+URZ], R4 ;  /* 0x00000004070075a7 */ /* 0x001064000800017f */
[----:B-1----:R-:W-:Y:S05]  /*8260*/  @!P0 NANOSLEEP.SYNCS 0x989680 ;  /* 0x009896800000895d */ /* 0x002fea0003900000 */
[----:B------:R-:W1:Y:S02]  /*8270*/  @!P0 SYNCS.PHASECHK.TRANS64 P0, [R7+URZ], R4 ;  /* 0x00000004070085a7 */ /* 0x000e64000800007f */
[----:B-1----:R-:W-:Y:S05]  /*8280*/  @!P0 BRA `(.L_x_187) ;  /* 0xfffffffc00f08947 */ /* 0x002fea000383ffff */
[----:B------:R-:W-:Y:S05]  /*8290*/  BRA `(.L_x_205) ;  /* 0xfffffff800487947 */ /* 0x000fea000383ffff */
.L_x_188:
[----:B0-----:R0:W1:Y:S02]  /*82a0*/  SYNCS.PHASECHK.TRANS64.TRYWAIT P0, [R6+URZ], R3 ;  /* 0x00000003060075a7 */ /* 0x001064000800017f */
[----:B-1----:R-:W-:Y:S05]  /*82b0*/  @!P0 NANOSLEEP.SYNCS 0x989680 ;  /* 0x009896800000895d */ /* 0x002fea0003900000 */
[----:B------:R-:W1:Y:S02]  /*82c0*/  @!P0 SYNCS.PHASECHK.TRANS64 P0, [R6+URZ], R3 ;  /* 0x00000003060085a7 */ /* 0x000e64000800007f */
[----:B-1----:R-:W-:Y:S05]  /*82d0*/  @!P0 BRA `(.L_x_188) ;  /* 0xfffffffc00f08947 */ /* 0x002fea000383ffff */
[----:B------:R-:W-:Y:S05]  /*82e0*/  BRA `(.L_x_206) ;  /* 0xfffffff800587947 */ /* 0x000fea000383ffff */
.L_x_189:
[----:B0-----:R0:W1:Y:S02]  /*82f0*/  SYNCS.PHASECHK.TRANS64.TRYWAIT P0, [R7+URZ], R4 ;  /* 0x00000004070075a7 */ /* 0x001064000800017f */
[----:B-1----:R-:W-:Y:S05]  /*8300*/  @!P0 NANOSLEEP.SYNCS 0x989680 ;  /* 0x009896800000895d */ /* 0x002fea0003900000 */
[----:B------:R-:W1:Y:S02]  /*8310*/  @!P0 SYNCS.PHASECHK.TRANS64 P0, [R7+URZ], R4 ;  /* 0x00000004070085a7 */ /* 0x000e64000800007f */
[----:B-1----:R-:W-:Y:S05]  /*8320*/  @!P0 BRA `(.L_x_189) ;  /* 0xfffffffc00f08947 */ /* 0x002fea000383ffff */
[----:B------:R-:W-:Y:S05]  /*8330*/  BRA `(.L_x_207) ;  /* 0xfffffff800687947 */ /* 0x000fea000383ffff */
.L_x_190:
[----:B0-----:R0:W1:Y:S02]  /*8340*/  SYNCS.PHASECHK.TRANS64.TRYWAIT P0, [R6+URZ], R3 ;  /* 0x00000003060075a7 */ /* 0x001064000800017f */
[----:B-1----:R-:W-:Y:S05]  /*8350*/  @!P0 NANOSLEEP.SYNCS 0x989680 ;  /* 0x009896800000895d */ /* 0x002fea0003900000 */
[----:B------:R-:W1:Y:S02]  /*8360*/  @!P0 SYNCS.PHASECHK.TRANS64 P0, [R6+URZ], R3 ;  /* 0x00000003060085a7 */ /* 0x000e64000800007f */
[----:B-1----:R-:W-:Y:S05]  /*8370*/  @!P0 BRA `(.L_x_190) ;  /* 0xfffffffc00f08947 */ /* 0x002fea000383ffff */
[----:B------:R-:W-:Y:S05]  /*8380*/  BRA `(.L_x_208) ;  /* 0xfffffff800787947 */ /* 0x000fea000383ffff */
.L_x_191:
[----:B0-----:R0:W1:Y:S02]  /*8390*/  SYNCS.PHASECHK.TRANS64.TRYWAIT P0, [R7+URZ], R4 ;  /* 0x00000004070075a7 */ /* 0x001064000800017f */
[----:B-1----:R-:W-:Y:S05]  /*83a0*/  @!P0 NANOSLEEP.SYNCS 0x989680 ;  /* 0x009896800000895d */ /* 0x002fea0003900000 */
[----:B------:R-:W1:Y:S02]  /*83b0*/  @!P0 SYNCS.PHASECHK.TRANS64 P0, [R7+URZ], R4 ;  /* 0x00000004070085a7 */ /* 0x000e64000800007f */
[----:B-1----:R-:W-:Y:S05]  /*83c0*/  @!P0 BRA `(.L_x_191) ;  /* 0xfffffffc00f08947 */ /* 0x002fea000383ffff */
[----:B------:R-:W-:Y:S05]  /*83d0*/  BRA `(.L_x_209) ;  /* 0xfffffff800887947 */ /* 0x000fea000383ffff */
.L_x_192:
[----:B-1----:R1:W2:Y:S02]  /*83e0*/  SYNCS.PHASECHK.TRANS64.TRYWAIT P0, [R6+URZ], R3 ;  /* 0x00000003060075a7 */ /* 0x0022a4000800017f */
[----:B--2---:R-:W-:Y:S05]  /*83f0*/  @!P0 NANOSLEEP.SYNCS 0x989680 ;  /* 0x009896800000895d */ /* 0x004fea0003900000 */
[----:B------:R-:W2:Y:S02]  /*8400*/  @!P0 SYNCS.PHASECHK.TRANS64 P0, [R6+URZ], R3 ;  /* 0x00000003060085a7 */ /* 0x000ea4000800007f */
[----:B--2---:R-:W-:Y:S05]  /*8410*/  @!P0 BRA `(.L_x_192) ;  /* 0xfffffffc00f08947 */ /* 0x004fea000383ffff */
[----:B------:R-:W-:Y:S05]  /*8420*/  BRA `(.L_x_210) ;  /* 0xfffffff800907947 */ /* 0x000fea000383ffff */
.L_x_211:
[----:B------:R-:W-:-:S00]  /*8430*/  BRA `(.L_x_211) ;  /* 0xfffffffc00fc7947 */ /* 0x000fc0000383ffff */
[----:B------:R-:W-:-:S00]  /*8440*/  NOP ;  /* 0x0000000000007918 */ /* 0x000fc00000000000 */
        /* <DEDUP_REMOVED lines=11> */
.L_x_212:


//--------------------- .nv.global.init           --------------------------
	.section	.nv.global.init,"aw",@progbits
.nv.global.init:
	.type		$str$22,@object
	.size		$str$22,($str$23 - $str$22)
$str$22:
        /*0000*/ 	.byte	0x6b, 0x5f, 0x74, 0x69, 0x6c, 0x65, 0x5f, 0x63, 0x6f, 0x75, 0x6e, 0x74, 0x20, 0x3e, 0x3d, 0x20
        /*0010*/ 	.byte	0x31, 0x00
	.type		$str$23,@object
	.size		$str$23,(__unnamed_1 - $str$23)
$str$23:
        /*0012*/ 	.byte	0x2f, 0x74, 0x6d, 0x70, 0x2f, 0x63, 0x75, 0x74, 0x6c, 0x61, 0x73, 0x73, 0x5f, 0x73, 0x77, 0x65
        /*0022*/ 	.byte	0x65, 0x70, 0x5f, 0x73, 0x72, 0x63, 0x2f, 0x69, 0x6e, 0x63, 0x6c, 0x75, 0x64, 0x65, 0x2f, 0x63
        /*0032*/ 	.byte	0x75, 0x74, 0x6c, 0x61, 0x73, 0x73, 0x2f, 0x67, 0x65, 0x6d, 0x6d, 0x2f, 0x63, 0x6f, 0x6c, 0x6c
        /*0042*/ 	.byte	0x65, 0x63, 0x74, 0x69, 0x76, 0x65, 0x2f, 0x73, 0x6d, 0x39, 0x30, 0x5f, 0x6d, 0x6d, 0x61, 0x5f
        /*0052*/ 	.byte	0x74, 0x6d, 0x61, 0x5f, 0x67, 0x6d, 0x6d, 0x61, 0x5f, 0x73, 0x73, 0x5f, 0x77, 0x61, 0x72, 0x70
        /*0062*/ 	.byte	0x73, 0x70, 0x65, 0x63, 0x69, 0x61, 0x6c, 0x69, 0x7a, 0x65, 0x64, 0x2e, 0x68, 0x70, 0x70, 0x00
	.type		__unnamed_1,@object
	.size		__unnamed_1,(.L_0 - __unnamed_1)
__unnamed_1:
        /*0072*/ 	.byte	0x76, 0x6f, 0x69, 0x64, 0x20, 0x63, 0x75, 0x74, 0x6c, 0x61, 0x73, 0x73, 0x3a, 0x3a, 0x67, 0x65
        /* <DEDUP_REMOVED lines=177> */
        /*0b92*/ 	.byte	0x75, 0x74, 0x65, 0x3a, 0x3a, 0x69, 0x64, 0x65, 0x6e, 0x74, 0x69, 0x74, 0x79, 0x5d, 0x00
.L_0:


//--------------------- .nv.shared._ZN7cutlass13device_kernelINS_4gemm6kernel13GemmUniversalIN4cute5tupleIJiiiiEEENS1_10collective13CollectiveMmaINS1_34MainloopSm90TmaGmmaWarpSpecializedILi9ENS5_IJNS4_1CILi4EEESB_NSA_ILi1EEEEEENS1_32KernelTmaWarpSpecializedPingpongEEENS5_IJNSA_ILi64EEENSA_ILi128EEENSA_ILi32EEEEEENS_10tfloat32_tENS5_IJlSC_lEEESK_SL_NS4_8TiledMMAINS4_8MMA_AtomIJNS4_4SM904GMMA30MMA_64x128x8_F32TF32TF32_SS_TNILNSP_7ScaleInE1ELSR_1EEEEEENS4_6LayoutINS5_IJSC_SC_SC_EEENS5_IJNSA_ILi0EEESW_SW_EEEEENS5_IJNS4_10UnderscoreESZ_SZ_EEEEENS4_23SM90_TMA_LOAD_MULTICASTENS4_14ComposedLayoutINS4_7SwizzleILi3ELi4ELi3EEENS4_18smem_ptr_flag_bitsILi32EEENSU_INS5_IJNSA_ILi8EEESI_EEENS5_IJSI_SC_EEEEEEEvNS4_8identityES12_S1C_vS1D_EENS_8epilogue10collective6detail29Sm90TmaWarpSpecializedAdapterINS1G_15DefaultEpilogueISK_SL_SL_NS1F_6thread17LinearCombinationISK_Li1EffLNS1K_9ScaleType4KindE0ELNS_15FloatRoundStyleE2ESK_EENS1_15EpilogueDefaultEEEEEvvEEEEvNT_6ParamsE --------------------------
	.section	.nv.shared._ZN7cutlass13device_kernelINS_4gemm6kernel13GemmUniversalIN4cute5tupleIJiiiiEEENS1_10collective13CollectiveMmaINS1_34MainloopSm90TmaGmmaWarpSpecializedILi9ENS5_IJNS4_1CILi4EEESB_NSA_ILi1EEEEEENS1_32KernelTmaWarpSpecializedPingpongEEENS5_IJNSA_ILi64EEENSA_ILi128EEENSA_ILi32EEEEEENS_10tfloat32_tENS5_IJlSC_lEEESK_SL_NS4_8TiledMMAINS4_8MMA_AtomIJNS4_4SM904GMMA30MMA_64x128x8_F32TF32TF32_SS_TNILNSP_7ScaleInE1ELSR_1EEEEEENS4_6LayoutINS5_IJSC_SC_SC_EEENS5_IJNSA_ILi0EEESW_SW_EEEEENS5_IJNS4_10UnderscoreESZ_SZ_EEEEENS4_23SM90_TMA_LOAD_MULTICASTENS4_14ComposedLayoutINS4_7SwizzleILi3ELi4ELi3EEENS4_18smem_ptr_flag_bitsILi32EEENSU_INS5_IJNSA_ILi8EEESI_EEENS5_IJSI_SC_EEEEEEEvNS4_8identityES12_S1C_vS1D_EENS_8epilogue10collective6detail29Sm90TmaWarpSpecializedAdapterINS1G_15DefaultEpilogueISK_SL_SL_NS1F_6thread17LinearCombinationISK_Li1EffLNS1K_9ScaleType4KindE0ELNS_15FloatRoundStyleE2ESK_EENS1_15EpilogueDefaultEEEEEvvEEEEvNT_6ParamsE,"aw",@nobits
	.sectionflags	@""
	.align	16
	.zero		1024


//--------------------- .nv.shared.reserved.0     --------------------------
	.section	.nv.shared.reserved.0,"aw",@nobits
	.weak		__nv_reservedSMEM_offset_0_alias
	.size		__nv_reservedSMEM_offset_0_alias, 0, 0
	.other		__nv_reservedSMEM_offset_0_alias,@"STO_CUDA_RESERVED_SHARED STV_DEFAULT"
__nv_reservedSMEM_offset_0_alias:
	.zero		0


//--------------------- .nv.global                --------------------------
	.section	.nv.global,"aw",@nobits
.nv.global:
	.type		_ZN40_INTERNAL_9f0e2ca6_4_k_cu_69500213_275904cute1_E,@object
	.size		_ZN40_INTERNAL_9f0e2ca6_4_k_cu_69500213_275904cute1_E,(_ZN40_INTERNAL_9f0e2ca6_4_k_cu_69500213_275904cuda3std3__45__cpo6cbeginE - _ZN40_INTERNAL_9f0e2ca6_4_k_cu_69500213_275904cute1_E)
_ZN40_INTERNAL_9f0e2ca6_4_k_cu_69500213_275904cute1_E:
	.zero		1
	.type		_ZN40_INTERNAL_9f0e2ca6_4_k_cu_69500213_275904cuda3std3__45__cpo6cbeginE,@object
	.size		_ZN40_INTERNAL_9f0e2ca6_4_k_cu_69500213_275904cuda3std3__45__cpo6cbeginE,(_ZN40_INTERNAL_9f0e2ca6_4_k_cu_69500213_275904cuda3std3__48in_placeE - _ZN40_INTERNAL_9f0e2ca6_4_k_cu_69500213_275904cuda3std3__45__cpo6cbeginE)
_ZN40_INTERNAL_9f0e2ca6_4_k_cu_69500213_275904cuda3std3__45__cpo6cbeginE:
	.zero		1
	.type		_ZN40_INTERNAL_9f0e2ca6_4_k_cu_69500213_275904cuda3std3__48in_placeE,@object
	.size		_ZN40_INTERNAL_9f0e2ca6_4_k_cu_69500213_275904cuda3std3__48in_placeE,(_ZN40_INTERNAL_9f0e2ca6_4_k_cu_69500213_275904cuda3std6ranges3__45__cpo9iter_moveE - _ZN40_INTERNAL_9f0e2ca6_4_k_cu_69500213_275904cuda3std3__48in_placeE)
_ZN40_INTERNAL_9f0e2ca6_4_k_cu_69500213_275904cuda3std3__48in_placeE:
	.zero		1
	.type		_ZN40_INTERNAL_9f0e2ca6_4_k_cu_69500213_275904cuda3std6ranges3__45__cpo9iter_moveE,@object
	.size		_ZN40_INTERNAL_9f0e2ca6_4_k_cu_69500213_275904cuda3std6ranges3__45__cpo9iter_moveE,(_ZN40_INTERNAL_9f0e2ca6_4_k_cu_69500213_275904cuda3std3__45__cpo5beginE - _ZN40_INTERNAL_9f0e2ca6_4_k_cu_69500213_275904cuda3std6ranges3__45__cpo9iter_moveE)
_ZN40_INTERNAL_9f0e2ca6_4_k_cu_69500213_275904cuda3std6ranges3__45__cpo9iter_moveE:
	.zero		1
	.type		_ZN40_INTERNAL_9f0e2ca6_4_k_cu_69500213_275904cuda3std3__45__cpo5beginE,@object
	.size		_ZN40_INTERNAL_9f0e2ca6_4_k_cu_69500213_275904cuda3std3__45__cpo5beginE,(_ZN40_INTERNAL_9f0e2ca6_4_k_cu_69500213_275904cuda3std3__442_GLOBAL__N__9f0e2ca6_4_k_cu_69500213_275906ignoreE - _ZN40_INTERNAL_9f0e2ca6_4_k_cu_69500213_275904cuda3std3__45__cpo5beginE)
_ZN40_INTERNAL_9f0e2ca6_4_k_cu_69500213_275904cuda3std3__45__cpo5beginE:
	.zero		1
	.type		_ZN40_INTERNAL_9f0e2ca6_4_k_cu_69500213_275904cuda3std3__442_GLOBAL__N__9f0e2ca6_4_k_cu_69500213_275906ignoreE,@object
	.size		_ZN40_INTERNAL_9f0e2ca6_4_k_cu_69500213_275904cuda3std3__442_GLOBAL__N__9f0e2ca6_4_k_cu_69500213_275906ignoreE,(_ZN40_INTERNAL_9f0e2ca6_4_k_cu_69500213_275904cute7productE - _ZN40_INTERNAL_9f0e2ca6_4_k_cu_69500213_275904cuda3std3__442_GLOBAL__N__9f0e2ca6_4_k_cu_69500213_275906ignoreE)
_ZN40_INTERNAL_9f0e2ca6_4_k_cu_69500213_275904cuda3std3__442_GLOBAL__N__9f0e2ca6_4_k_cu_69500213_275906ignoreE:
	.zero		1
	.type		_ZN40_INTERNAL_9f0e2ca6_4_k_cu_69500213_275904cute7productE,@object
	.size		_ZN40_INTERNAL_9f0e2ca6_4_k_cu_69500213_275904cute7productE,(_ZN40_INTERNAL_9f0e2ca6_4_k_cu_69500213_275904cuda3std3__45__cpo3endE - _ZN40_INTERNAL_9f0e2ca6_4_k_cu_69500213_275904cute7productE)
_ZN40_INTERNAL_9f0e2ca6_4_k_cu_69500213_275904cute7productE:
	.zero		1
	.type		_ZN40_INTERNAL_9f0e2ca6_4_k_cu_69500213_275904cuda3std3__45__cpo3endE,@object
	.size		_ZN40_INTERNAL_9f0e2ca6_4_k_cu_69500213_275904cuda3std3__45__cpo3endE,(_ZN40_INTERNAL_9f0e2ca6_4_k_cu_69500213_275904cuda3std3__419piecewise_constructE - _ZN40_INTERNAL_9f0e2ca6_4_k_cu_69500213_275904cuda3std3__45__cpo3endE)
_ZN40_INTERNAL_9f0e2ca6_4_k_cu_69500213_275904cuda3std3__45__cpo3endE:
	.zero		1
	.type		_ZN40_INTERNAL_9f0e2ca6_4_k_cu_69500213_275904cuda3std3__419piecewise_constructE,@object
	.size		_ZN40_INTERNAL_9f0e2ca6_4_k_cu_69500213_275904cuda3std3__419piecewise_constructE,(_ZN40_INTERNAL_9f0e2ca6_4_k_cu_69500213_275904cuda3std3__45__cpo4cendE - _ZN40_INTERNAL_9f0e2ca6_4_k_cu_69500213_275904cuda3std3__419piecewise_constructE)
_ZN40_INTERNAL_9f0e2ca6_4_k_cu_69500213_275904cuda3std3__419piecewise_constructE:
	.zero		1
	.type		_ZN40_INTERNAL_9f0e2ca6_4_k_cu_69500213_275904cuda3std3__45__cpo4cendE,@object
	.size		_ZN40_INTERNAL_9f0e2ca6_4_k_cu_69500213_275904cuda3std3__45__cpo4cendE,(_ZN40_INTERNAL_9f0e2ca6_4_k_cu_69500213_275904cuda3std6ranges3__45__cpo4swapE - _ZN40_INTERNAL_9f0e2ca6_4_k_cu_69500213_275904cuda3std3__45__cpo4cendE)
_ZN40_INTERNAL_9f0e2ca6_4_k_cu_69500213_275904cuda3std3__45__cpo4cendE:
	.zero		1
	.type		_ZN40_INTERNAL_9f0e2ca6_4_k_cu_69500213_275904cuda3std6ranges3__45__cpo4swapE,@object
	.size		_ZN40_INTERNAL_9f0e2ca6_4_k_cu_69500213_275904cuda3std6ranges3__45__cpo4swapE,(.L_8 - _ZN40_INTERNAL_9f0e2ca6_4_k_cu_69500213_275904cuda3std6ranges3__45__cpo4swapE)
_ZN40_INTERNAL_9f0e2ca6_4_k_cu_69500213_275904cuda3std6ranges3__45__cpo4swapE:
	.zero		1
.L_8:


//--------------------- .nv.constant0._ZN7cutlass13device_kernelINS_4gemm6kernel13GemmUniversalIN4cute5tupleIJiiiiEEENS1_10collective13CollectiveMmaINS1_34MainloopSm90TmaGmmaWarpSpecializedILi9ENS5_IJNS4_1CILi4EEESB_NSA_ILi1EEEEEENS1_32KernelTmaWarpSpecializedPingpongEEENS5_IJNSA_ILi64EEENSA_ILi128EEENSA_ILi32EEEEEENS_10tfloat32_tENS5_IJlSC_lEEESK_SL_NS4_8TiledMMAINS4_8MMA_AtomIJNS4_4SM904GMMA30MMA_64x128x8_F32TF32TF32_SS_TNILNSP_7ScaleInE1ELSR_1EEEEEENS4_6LayoutINS5_IJSC_SC_SC_EEENS5_IJNSA_ILi0EEESW_SW_EEEEENS5_IJNS4_10UnderscoreESZ_SZ_EEEEENS4_23SM90_TMA_LOAD_MULTICASTENS4_14ComposedLayoutINS4_7SwizzleILi3ELi4ELi3EEENS4_18smem_ptr_flag_bitsILi32EEENSU_INS5_IJNSA_ILi8EEESI_EEENS5_IJSI_SC_EEEEEEEvNS4_8identityES12_S1C_vS1D_EENS_8epilogue10collective6detail29Sm90TmaWarpSpecializedAdapterINS1G_15DefaultEpilogueISK_SL_SL_NS1F_6thread17LinearCombinationISK_Li1EffLNS1K_9ScaleType4KindE0ELNS_15FloatRoundStyleE2ESK_EENS1_15EpilogueDefaultEEEEEvvEEEEvNT_6ParamsE --------------------------
	.section	.nv.constant0._ZN7cutlass13device_kernelINS_4gemm6kernel13GemmUniversalIN4cute5tupleIJiiiiEEENS1_10collective13CollectiveMmaINS1_34MainloopSm90TmaGmmaWarpSpecializedILi9ENS5_IJNS4_1CILi4EEESB_NSA_ILi1EEEEEENS1_32KernelTmaWarpSpecializedPingpongEEENS5_IJNSA_ILi64EEENSA_ILi128EEENSA_ILi32EEEEEENS_10tfloat32_tENS5_IJlSC_lEEESK_SL_NS4_8TiledMMAINS4_8MMA_AtomIJNS4_4SM904GMMA30MMA_64x128x8_F32TF32TF32_SS_TNILNSP_7ScaleInE1ELSR_1EEEEEENS4_6LayoutINS5_IJSC_SC_SC_EEENS5_IJNSA_ILi0EEESW_SW_EEEEENS5_IJNS4_10UnderscoreESZ_SZ_EEEEENS4_23SM90_TMA_LOAD_MULTICASTENS4_14ComposedLayoutINS4_7SwizzleILi3ELi4ELi3EEENS4_18smem_ptr_flag_bitsILi32EEENSU_INS5_IJNSA_ILi8EEESI_EEENS5_IJSI_SC_EEEEEEEvNS4_8identityES12_S1C_vS1D_EENS_8epilogue10collective6detail29Sm90TmaWarpSpecializedAdapterINS1G_15DefaultEpilogueISK_SL_SL_NS1F_6thread17LinearCombinationISK_Li1EffLNS1K_9ScaleType4KindE0ELNS_15FloatRoundStyleE2ESK_EENS1_15EpilogueDefaultEEEEEvvEEEEvNT_6ParamsE,"a",@progbits
	.sectionflags	@""
	.align	4
.nv.constant0._ZN7cutlass13device_kernelINS_4gemm6kernel13GemmUniversalIN4cute5tupleIJiiiiEEENS1_10collective13CollectiveMmaINS1_34MainloopSm90TmaGmmaWarpSpecializedILi9ENS5_IJNS4_1CILi4EEESB_NSA_ILi1EEEEEENS1_32KernelTmaWarpSpecializedPingpongEEENS5_IJNSA_ILi64EEENSA_ILi128EEENSA_ILi32EEEEEENS_10tfloat32_tENS5_IJlSC_lEEESK_SL_NS4_8TiledMMAINS4_8MMA_AtomIJNS4_4SM904GMMA30MMA_64x128x8_F32TF32TF32_SS_TNILNSP_7ScaleInE1ELSR_1EEEEEENS4_6LayoutINS5_IJSC_SC_SC_EEENS5_IJNSA_ILi0EEESW_SW_EEEEENS5_IJNS4_10UnderscoreESZ_SZ_EEEEENS4_23SM90_TMA_LOAD_MULTICASTENS4_14ComposedLayoutINS4_7SwizzleILi3ELi4ELi3EEENS4_18smem_ptr_flag_bitsILi32EEENSU_INS5_IJNSA_ILi8EEESI_EEENS5_IJSI_SC_EEEEEEEvNS4_8identityES12_S1C_vS1D_EENS_8epilogue10collective6detail29Sm90TmaWarpSpecializedAdapterINS1G_15DefaultEpilogueISK_SL_SL_NS1F_6thread17LinearCombinationISK_Li1EffLNS1K_9ScaleType4KindE0ELNS_15FloatRoundStyleE2ESK_EENS1_15EpilogueDefaultEEEEEvvEEEEvNT_6ParamsE:
	.zero		1664


//--------------------- SYMBOLS --------------------------

	.type		.nv.reservedSmem.offset0,@object
	.size		.nv.reservedSmem.offset0,0x4
	.type		__assertfail,@function
